def attn_fwd(
    Q,
    K,
    V,
    Out,
    Lse,
    sm_scale,
    stride_qz,
    stride_qh,
    stride_qm,
    stride_qk,
    stride_kz,
    stride_kh,
    stride_kn,
    stride_kk,
    stride_vz,
    stride_vh,
    stride_vn,
    stride_vk,
    stride_oz,
    stride_oh,
    stride_om,
    stride_ok,
    seqlen_q,
    seqlen_k,
    BLOCK_M: tl.constexpr,
    BLOCK_N: tl.constexpr,
    HEAD_DIM: tl.constexpr,
    CAUSAL: tl.constexpr,
):
    start_m = tl.program_id(0)
    off_hz = tl.program_id(1)
    q_off = off_hz * stride_qh
    k_off = off_hz * stride_kh
    v_off = off_hz * stride_vh
    offs_m = start_m * BLOCK_M + tl.arange(0, BLOCK_M)
    offs_d = tl.arange(0, HEAD_DIM)
    offs_n = tl.arange(0, BLOCK_N)
    q_ptrs = Q + q_off + offs_m[:, None] * stride_qm + offs_d[None, :] * stride_qk
    k_ptrs = K + k_off + offs_d[:, None] * stride_kk + offs_n[None, :] * stride_kn
    v_ptrs = V + v_off + offs_n[:, None] * stride_vn + offs_d[None, :] * stride_vk
    m_i = tl.full([BLOCK_M], float("-inf"), dtype=tl.float32)
    l_i = tl.zeros([BLOCK_M], dtype=tl.float32) + 1.0
    acc = tl.zeros([BLOCK_M, HEAD_DIM], dtype=tl.float32)
    q = tl.load(q_ptrs)
    acc, l_i, m_i = _attn_fwd_inner(
        acc,
        l_i,
        m_i,
        q,
        k_ptrs,
        v_ptrs,
        sm_scale,
        stride_kn,
        stride_vn,
        start_m,
        seqlen_k,
        BLOCK_M,
        BLOCK_N,
        HEAD_DIM,
        CAUSAL,
    )
    acc = acc / l_i[:, None]
    lse = m_i + tl.math.log2(l_i) / 1.4426950408889634
    o_ptrs = (
        Out
        + off_hz * stride_oh
        + offs_m[:, None] * stride_om
        + offs_d[None, :] * stride_ok
    )
    tl.store(o_ptrs, acc.to(Out.dtype.element_ty))
    tl.store(Lse + off_hz * seqlen_q + offs_m, lse)

# config = {"BLOCK_M": 128, "BLOCK_N": 32, "HEAD_DIM": 32, "arch": "sm_90", "causal": false, "dtype": "fp16", "num_stages": 2, "num_warps": 4}
# arch = sm_90


// ===== COMPILED SASS (sm_90a) =====

	.target	sm_90a

	.elftype	@"ET_EXEC"


//--------------------- .note.nv.tkinfo           --------------------------
	.section	.note.nv.tkinfo,"",@"SHT_NOTE"
	.sectionflags	@"SHF_NOTE_NV_TKINFO"
	.tkinfo
        /*0018*/ 	.word	0x00000002
        /*0030*/ 	.string	""
        /*0030*/ 	.string	"ptxas"
        /*0030*/ 	.string	"Cuda compilation tools, release 13.0, V13.0.88"
        /*0030*/ 	.string	"Build cuda_13.0.r13.0/compiler.36424714_0"
        /*0030*/ 	.string	"-v  -suppress-debug-info  -lineinfo  -arch sm_90a "



//--------------------- .note.nv.cuinfo           --------------------------
	.section	.note.nv.cuinfo,"",@"SHT_NOTE"
	.sectionflags	@"SHF_NOTE_NV_CUINFO"
        /*0018*/ 	.short	0x0002
        /*001a*/ 	.short	0x005a
        /*001c*/ 	.short	0x0082
	.zero		2


//--------------------- .nv.info                  --------------------------
	.section	.nv.info,"",@"SHT_CUDA_INFO"
	.align	4


	//----- nvinfo : EIATTR_REGCOUNT
	.align		4
        /*0000*/ 	.byte	0x04, 0x2f
        /*0002*/ 	.short	(.L_2 - .L_1)
	.align		4
.L_1:
        /*0004*/ 	.word	index@(attn_fwd)
        /*0008*/ 	.word	0x00000080


	//----- nvinfo : EIATTR_FRAME_SIZE
	.align		4
.L_2:
        /*000c*/ 	.byte	0x04, 0x11
        /*000e*/ 	.short	(.L_4 - .L_3)
	.align		4
.L_3:
        /*0010*/ 	.word	index@(attn_fwd)
        /*0014*/ 	.word	0x00000000


	//----- nvinfo : EIATTR_MIN_STACK_SIZE
	.align		4
.L_4:
        /*0018*/ 	.byte	0x04, 0x12
        /*001a*/ 	.short	(.L_6 - .L_5)
	.align		4
.L_5:
        /*001c*/ 	.word	index@(attn_fwd)
        /*0020*/ 	.word	0x00000000
.L_6:


//--------------------- .nv.compat                --------------------------
	.section	.nv.compat,"",@"SHT_CUDA_COMPAT_INFO"
	.align	4
        /*0000*/ 	.byte	0x02, 0x09, 0x01, 0x00, 0x02, 0x02, 0x04, 0x00, 0x02, 0x05, 0x05, 0x00, 0x03, 0x07, 0x01, 0x01
        /*0010*/ 	.byte	0x02, 0x03, 0x00, 0x00, 0x02, 0x06, 0x01, 0x00, 0x04, 0x0b, 0x08, 0x00, 0x00, 0x00, 0x00, 0x00
        /*0020*/ 	.byte	0x00, 0x00, 0x00, 0x00


//--------------------- .nv.info.attn_fwd         --------------------------
	.section	.nv.info.attn_fwd,"",@"SHT_CUDA_INFO"
	.sectionflags	@""
	.align	4


	//----- nvinfo : EIATTR_CUDA_API_VERSION
	.align		4
        /*0000*/ 	.byte	0x04, 0x37
        /*0002*/ 	.short	(.L_8 - .L_7)
.L_7:
        /*0004*/ 	.word	0x00000082


	//----- nvinfo : EIATTR_KPARAM_INFO
	.align		4
.L_8:
        /*0008*/ 	.byte	0x04, 0x17
        /*000a*/ 	.short	(.L_10 - .L_9)
.L_9:
        /*000c*/ 	.word	0x00000000
        /*0010*/ 	.short	0x0019
        /*0012*/ 	.short	0x0080
        /*0014*/ 	.byte	0x00, 0xf4, 0x21, 0x00


	//----- nvinfo : EIATTR_KPARAM_INFO
	.align		4
.L_10:
        /*0018*/ 	.byte	0x04, 0x17
        /*001a*/ 	.short	(.L_12 - .L_11)
.L_11:
        /*001c*/ 	.word	0x00000000
        /*0020*/ 	.short	0x0018
        /*0022*/ 	.short	0x0078
        /*0024*/ 	.byte	0x00, 0xf4, 0x21, 0x00


	//----- nvinfo : EIATTR_KPARAM_INFO
	.align		4
.L_12:
        /*0028*/ 	.byte	0x04, 0x17
        /*002a*/ 	.short	(.L_14 - .L_13)
.L_13:
        /*002c*/ 	.word	0x00000000
        /*0030*/ 	.short	0x0017
        /*0032*/ 	.short	0x0070
        /*0034*/ 	.byte	0x00, 0xf0, 0x11, 0x00


	//----- nvinfo : EIATTR_KPARAM_INFO
	.align		4
.L_14:
        /*0038*/ 	.byte	0x04, 0x17
        /*003a*/ 	.short	(.L_16 - .L_15)
.L_15:
        /*003c*/ 	.word	0x00000000
        /*0040*/ 	.short	0x0016
        /*0042*/ 	.short	0x006c
        /*0044*/ 	.byte	0x00, 0xf0, 0x11, 0x00


	//----- nvinfo : EIATTR_KPARAM_INFO
	.align		4
.L_16:
        /*0048*/ 	.byte	0x04, 0x17
        /*004a*/ 	.short	(.L_18 - .L_17)
.L_17:
        /*004c*/ 	.word	0x00000000
        /*0050*/ 	.short	0x0015
        /*0052*/ 	.short	0x0068
        /*0054*/ 	.byte	0x00, 0xf0, 0x11, 0x00


	//----- nvinfo : EIATTR_KPARAM_INFO
	.align		4
.L_18:
        /*0058*/ 	.byte	0x04, 0x17
        /*005a*/ 	.short	(.L_20 - .L_19)
.L_19:
        /*005c*/ 	.word	0x00000000
        /*0060*/ 	.short	0x0014
        /*0062*/ 	.short	0x0064
        /*0064*/ 	.byte	0x00, 0xf0, 0x11, 0x00


	//----- nvinfo : EIATTR_KPARAM_INFO
	.align		4
.L_20:
        /*0068*/ 	.byte	0x04, 0x17
        /*006a*/ 	.short	(.L_22 - .L_21)
.L_21:
        /*006c*/ 	.word	0x00000000
        /*0070*/ 	.short	0x0013
        /*0072*/ 	.short	0x0060
        /*0074*/ 	.byte	0x00, 0xf0, 0x11, 0x00


	//----- nvinfo : EIATTR_KPARAM_INFO
	.align		4
.L_22:
        /*0078*/ 	.byte	0x04, 0x17
        /*007a*/ 	.short	(.L_24 - .L_23)
.L_23:
        /*007c*/ 	.word	0x00000000
        /*0080*/ 	.short	0x0012
        /*0082*/ 	.short	0x005c
        /*0084*/ 	.byte	0x00, 0xf0, 0x11, 0x00


	//----- nvinfo : EIATTR_KPARAM_INFO
	.align		4
.L_24:
        /*0088*/ 	.byte	0x04, 0x17
        /*008a*/ 	.short	(.L_26 - .L_25)
.L_25:
        /*008c*/ 	.word	0x00000000
        /*0090*/ 	.short	0x0011
        /*0092*/ 	.short	0x0058
        /*0094*/ 	.byte	0x00, 0xf0, 0x11, 0x00


	//----- nvinfo : EIATTR_KPARAM_INFO
	.align		4
.L_26:
        /*0098*/ 	.byte	0x04, 0x17
        /*009a*/ 	.short	(.L_28 - .L_27)
.L_27:
        /*009c*/ 	.word	0x00000000
        /*00a0*/ 	.short	0x0010
        /*00a2*/ 	.short	0x0054
        /*00a4*/ 	.byte	0x00, 0xf0, 0x11, 0x00


	//----- nvinfo : EIATTR_KPARAM_INFO
	.align		4
.L_28:
        /*00a8*/ 	.byte	0x04, 0x17
        /*00aa*/ 	.short	(.L_30 - .L_29)
.L_29:
        /*00ac*/ 	.word	0x00000000
        /*00b0*/ 	.short	0x000f
        /*00b2*/ 	.short	0x0050
        /*00b4*/ 	.byte	0x00, 0xf0, 0x11, 0x00


	//----- nvinfo : EIATTR_KPARAM_INFO
	.align		4
.L_30:
        /*00b8*/ 	.byte	0x04, 0x17
        /*00ba*/ 	.short	(.L_32 - .L_31)
.L_31:
        /*00bc*/ 	.word	0x00000000
        /*00c0*/ 	.short	0x000e
        /*00c2*/ 	.short	0x004c
        /*00c4*/ 	.byte	0x00, 0xf0, 0x11, 0x00


	//----- nvinfo : EIATTR_KPARAM_INFO
	.align		4
.L_32:
        /*00c8*/ 	.byte	0x04, 0x17
        /*00ca*/ 	.short	(.L_34 - .L_33)
.L_33:
        /*00cc*/ 	.word	0x00000000
        /*00d0*/ 	.short	0x000d
        /*00d2*/ 	.short	0x0048
        /*00d4*/ 	.byte	0x00, 0xf0, 0x11, 0x00


	//----- nvinfo : EIATTR_KPARAM_INFO
	.align		4
.L_34:
        /*00d8*/ 	.byte	0x04, 0x17
        /*00da*/ 	.short	(.L_36 - .L_35)
.L_35:
        /*00dc*/ 	.word	0x00000000
        /*00e0*/ 	.short	0x000c
        /*00e2*/ 	.short	0x0044
        /*00e4*/ 	.byte	0x00, 0xf0, 0x11, 0x00


	//----- nvinfo : EIATTR_KPARAM_INFO
	.align		4
.L_36:
        /*00e8*/ 	.byte	0x04, 0x17
        /*00ea*/ 	.short	(.L_38 - .L_37)
.L_37:
        /*00ec*/ 	.word	0x00000000
        /*00f0*/ 	.short	0x000b
        /*00f2*/ 	.short	0x0040
        /*00f4*/ 	.byte	0x00, 0xf0, 0x11, 0x00


	//----- nvinfo : EIATTR_KPARAM_INFO
	.align		4
.L_38:
        /*00f8*/ 	.byte	0x04, 0x17
        /*00fa*/ 	.short	(.L_40 - .L_39)
.L_39:
        /*00fc*/ 	.word	0x00000000
        /*0100*/ 	.short	0x000a
        /*0102*/ 	.short	0x003c
        /*0104*/ 	.byte	0x00, 0xf0, 0x11, 0x00


	//----- nvinfo : EIATTR_KPARAM_INFO
	.align		4
.L_40:
        /*0108*/ 	.byte	0x04, 0x17
        /*010a*/ 	.short	(.L_42 - .L_41)
.L_41:
        /*010c*/ 	.word	0x00000000
        /*0110*/ 	.short	0x0009
        /*0112*/ 	.short	0x0038
        /*0114*/ 	.byte	0x00, 0xf0, 0x11, 0x00


	//----- nvinfo : EIATTR_KPARAM_INFO
	.align		4
.L_42:
        /*0118*/ 	.byte	0x04, 0x17
        /*011a*/ 	.short	(.L_44 - .L_43)
.L_43:
        /*011c*/ 	.word	0x00000000
        /*0120*/ 	.short	0x0008
        /*0122*/ 	.short	0x0034
        /*0124*/ 	.byte	0x00, 0xf0, 0x11, 0x00


	//----- nvinfo : EIATTR_KPARAM_INFO
	.align		4
.L_44:
        /*0128*/ 	.byte	0x04, 0x17
        /*012a*/ 	.short	(.L_46 - .L_45)
.L_45:
        /*012c*/ 	.word	0x00000000
        /*0130*/ 	.short	0x0007
        /*0132*/ 	.short	0x0030
        /*0134*/ 	.byte	0x00, 0xf0, 0x11, 0x00


	//----- nvinfo : EIATTR_KPARAM_INFO
	.align		4
.L_46:
        /*0138*/ 	.byte	0x04, 0x17
        /*013a*/ 	.short	(.L_48 - .L_47)
.L_47:
        /*013c*/ 	.word	0x00000000
        /*0140*/ 	.short	0x0006
        /*0142*/ 	.short	0x002c
        /*0144*/ 	.byte	0x00, 0xf0, 0x11, 0x00


	//----- nvinfo : EIATTR_KPARAM_INFO
	.align		4
.L_48:
        /*0148*/ 	.byte	0x04, 0x17
        /*014a*/ 	.short	(.L_50 - .L_49)
.L_49:
        /*014c*/ 	.word	0x00000000
        /*0150*/ 	.short	0x0005
        /*0152*/ 	.short	0x0028
        /*0154*/ 	.byte	0x00, 0xf0, 0x11, 0x00


	//----- nvinfo : EIATTR_KPARAM_INFO
	.align		4
.L_50:
        /*0158*/ 	.byte	0x04, 0x17
        /*015a*/ 	.short	(.L_52 - .L_51)
.L_51:
        /*015c*/ 	.word	0x00000000
        /*0160*/ 	.short	0x0004
        /*0162*/ 	.short	0x0020
        /*0164*/ 	.byte	0x00, 0xf4, 0x21, 0x00


	//----- nvinfo : EIATTR_KPARAM_INFO
	.align		4
.L_52:
        /*0168*/ 	.byte	0x04, 0x17
        /*016a*/ 	.short	(.L_54 - .L_53)
.L_53:
        /*016c*/ 	.word	0x00000000
        /*0170*/ 	.short	0x0003
        /*0172*/ 	.short	0x0018
        /*0174*/ 	.byte	0x00, 0xf4, 0x21, 0x00


	//----- nvinfo : EIATTR_KPARAM_INFO
	.align		4
.L_54:
        /*0178*/ 	.byte	0x04, 0x17
        /*017a*/ 	.short	(.L_56 - .L_55)
.L_55:
        /*017c*/ 	.word	0x00000000
        /*0180*/ 	.short	0x0002
        /*0182*/ 	.short	0x0010
        /*0184*/ 	.byte	0x00, 0xf4, 0x21, 0x00


	//----- nvinfo : EIATTR_KPARAM_INFO
	.align		4
.L_56:
        /*0188*/ 	.byte	0x04, 0x17
        /*018a*/ 	.short	(.L_58 - .L_57)
.L_57:
        /*018c*/ 	.word	0x00000000
        /*0190*/ 	.short	0x0001
        /*0192*/ 	.short	0x0008
        /*0194*/ 	.byte	0x00, 0xf4, 0x21, 0x00


	//----- nvinfo : EIATTR_KPARAM_INFO
	.align		4
.L_58:
        /*0198*/ 	.byte	0x04, 0x17
        /*019a*/ 	.short	(.L_60 - .L_59)
.L_59:
        /*019c*/ 	.word	0x00000000
        /*01a0*/ 	.short	0x0000
        /*01a2*/ 	.short	0x0000
        /*01a4*/ 	.byte	0x00, 0xf4, 0x21, 0x00


	//----- nvinfo : EIATTR_SPARSE_MMA_MASK
	.align		4
.L_60:
        /*01a8*/ 	.byte	0x03, 0x50
        /*01aa*/ 	.short	0x0000


	//----- nvinfo : EIATTR_MAXREG_COUNT
	.align		4
        /*01ac*/ 	.byte	0x03, 0x1b
        /*01ae*/ 	.short	0x00ff


	//----- nvinfo : EIATTR_NUM_BARRIERS
	.align		4
        /*01b0*/ 	.byte	0x02, 0x4c
        /*01b2*/ 	.byte	0x01
	.zero		1


	//----- nvinfo : EIATTR_MERCURY_ISA_VERSION
	.align		4
        /*01b4*/ 	.byte	0x03, 0x5f
        /*01b6*/ 	.short	0x0101


	//----- nvinfo : EIATTR_COOP_GROUP_MASK_REGIDS
	.align		4
        /*01b8*/ 	.byte	0x04, 0x29
        /*01ba*/ 	.short	(.L_62 - .L_61)


	//   ....[0]....
.L_61:
        /*01bc*/ 	.word	0xffffffff


	//   ....[1]....
        /*01c0*/ 	.word	0xffffffff


	//   ....[2]....
        /*01c4*/ 	.word	0xffffffff


	//   ....[3]....
        /*01c8*/ 	.word	0xffffffff


	//   ....[4]....
        /*01cc*/ 	.word	0xffffffff


	//   ....[5]....
        /*01d0*/ 	.word	0xffffffff


	//   ....[6]....
        /*01d4*/ 	.word	0xffffffff


	//   ....[7]....
        /*01d8*/ 	.word	0xffffffff


	//   ....[8]....
        /*01dc*/ 	.word	0xffffffff


	//   ....[9]....
        /*01e0*/ 	.word	0xffffffff


	//   ....[10]....
        /*01e4*/ 	.word	0xffffffff


	//   ....[11]....
        /*01e8*/ 	.word	0xffffffff


	//   ....[12]....
        /*01ec*/ 	.word	0xffffffff


	//   ....[13]....
        /*01f0*/ 	.word	0xffffffff


	//   ....[14]....
        /*01f4*/ 	.word	0xffffffff


	//   ....[15]....
        /*01f8*/ 	.word	0xffffffff


	//----- nvinfo : EIATTR_COOP_GROUP_INSTR_OFFSETS
	.align		4
.L_62:
        /*01fc*/ 	.byte	0x04, 0x28
        /*01fe*/ 	.short	(.L_64 - .L_63)


	//   ....[0]....
.L_63:
        /*0200*/ 	.word	0x00001a90


	//   ....[1]....
        /*0204*/ 	.word	0x00001b50


	//   ....[2]....
        /*0208*/ 	.word	0x00001c00


	//   ....[3]....
        /*020c*/ 	.word	0x00001d00


	//   ....[4]....
        /*0210*/ 	.word	0x00001e50


	//   ....[5]....
        /*0214*/ 	.word	0x00001fc0


	//   ....[6]....
        /*0218*/ 	.word	0x00002040


	//   ....[7]....
        /*021c*/ 	.word	0x00002100


	//   ....[8]....
        /*0220*/ 	.word	0x00002ad0


	//   ....[9]....
        /*0224*/ 	.word	0x00002ae0


	//   ....[10]....
        /*0228*/ 	.word	0x00002af0


	//   ....[11]....
        /*022c*/ 	.word	0x00002b00


	//   ....[12]....
        /*0230*/ 	.word	0x00002b60


	//   ....[13]....
        /*0234*/ 	.word	0x00002b70


	//   ....[14]....
        /*0238*/ 	.word	0x00002b80


	//   ....[15]....
        /*023c*/ 	.word	0x00002b90


	//----- nvinfo : EIATTR_EXIT_INSTR_OFFSETS
	.align		4
.L_64:
        /*0240*/ 	.byte	0x04, 0x1c
        /*0242*/ 	.short	(.L_66 - .L_65)


	//   ....[0]....
.L_65:
        /*0244*/ 	.word	0x00004be0


	//----- nvinfo : EIATTR_REQNTID
	.align		4
.L_66:
        /*0248*/ 	.byte	0x04, 0x10
        /*024a*/ 	.short	(.L_68 - .L_67)
.L_67:
        /*024c*/ 	.word	0x00000080
        /*0250*/ 	.word	0x00000001
        /*0254*/ 	.word	0x00000001


	//----- nvinfo : EIATTR_CBANK_PARAM_SIZE
	.align		4
.L_68:
        /*0258*/ 	.byte	0x03, 0x19
        /*025a*/ 	.short	0x0088


	//----- nvinfo : EIATTR_PARAM_CBANK
	.align		4
        /*025c*/ 	.byte	0x04, 0x0a
        /*025e*/ 	.short	(.L_70 - .L_69)
	.align		4
.L_69:
        /*0260*/ 	.word	index@(.nv.constant0.attn_fwd)
        /*0264*/ 	.short	0x0210
        /*0266*/ 	.short	0x0088


	//----- nvinfo : EIATTR_SW_WAR
	.align		4
.L_70:
        /*0268*/ 	.byte	0x04, 0x36
        /*026a*/ 	.short	(.L_72 - .L_71)
.L_71:
        /*026c*/ 	.word	0x00000008
.L_72:


//--------------------- .nv.callgraph             --------------------------
	.section	.nv.callgraph,"",@"SHT_CUDA_CALLGRAPH"
	.align	4
	.sectionentsize	8
	.align		4
        /*0000*/ 	.word	0x00000000
	.align		4
        /*0004*/ 	.word	0xffffffff
	.align		4
        /*0008*/ 	.word	0x00000000
	.align		4
        /*000c*/ 	.word	0xfffffffe
	.align		4
        /*0010*/ 	.word	0x00000000
	.align		4
        /*0014*/ 	.word	0xfffffffd
	.align		4
        /*0018*/ 	.word	0x00000000
	.align		4
        /*001c*/ 	.word	0xfffffffc


//--------------------- .nv.constant4             --------------------------
	.section	.nv.constant4,"a",@progbits
	.align	8
	.align		8
.nv.constant4:
        /*0000*/ 	.dword	_$_str


//--------------------- .text.attn_fwd            --------------------------
	.section	.text.attn_fwd,"ax",@progbits
	.align	128
        .global         attn_fwd
        .type           attn_fwd,@function
        .size           attn_fwd,(.L_x_3 - attn_fwd)
        .other          attn_fwd,@"STO_CUDA_ENTRY STV_DEFAULT"
attn_fwd:
.text.attn_fwd:
[----:B------:R-:W-:Y:S01]  /*0000*/  LDC R1, c[0x0][0x28] ;  /* 0x00000a00ff017b82 */ /* 0x000fe20000000800 */
[----:B------:R-:W0:Y:S07]  /*0010*/  S2R R3, SR_TID.X ;  /* 0x0000000000037919 */ /* 0x000e2e0000002100 */
[----:B------:R-:W1:Y:S01]  /*0020*/  S2UR UR5, SR_CTAID.Y ;  /* 0x00000000000579c3 */ /* 0x000e620000002600 */
[----:B------:R-:W-:Y:S01]  /*0030*/  ULDC.64 UR6, c[0x0][0x240] ;  /* 0x0000900000067ab9 */ /* 0x000fe20000000a00 */
[----:B------:R-:W-:Y:S01]  /*0040*/  ULDC.64 UR18, c[0x0][0x208] ;  /* 0x0000820000127ab9 */ /* 0x000fe20000000a00 */
[----:B------:R-:W2:Y:S05]  /*0050*/  S2R R5, SR_CTAID.X ;  /* 0x0000000000057919 */ /* 0x000eaa0000002500 */
[----:B------:R-:W3:Y:S08]  /*0060*/  LDC R73, c[0x0][0x248] ;  /* 0x00009200ff497b82 */ /* 0x000ef00000000800 */
[----:B------:R-:W4:Y:S01]  /*0070*/  LDC.64 R6, c[0x0][0x210] ;  /* 0x00008400ff067b82 */ /* 0x000f220000000a00 */
[----:B-1----:R-:W-:-:S04]  /*0080*/  UIMAD UR6, UR5, UR6, URZ ;  /* 0x00000006050672a4 */ /* 0x002fc8000f8e023f */
[----:B------:R-:W-:Y:S01]  /*0090*/  USHF.L.U32 UR4, UR6, 0x1, URZ ;  /* 0x0000000106047899 */ /* 0x000fe2000800063f */
[----:B0-----:R-:W-:Y:S01]  /*00a0*/  LOP3.LUT R0, R3, 0x7f, RZ, 0xc0, !PT ;  /* 0x0000007f03007812 */ /* 0x001fe200078ec0ff */
[----:B---3--:R-:W-:-:S03]  /*00b0*/  IMAD R9, R73, 0x6, RZ ;  /* 0x0000000649097824 */ /* 0x008fc600078e02ff */
[----:B--2---:R-:W-:Y:S01]  /*00c0*/  LEA R0, R5, R0, 0x7 ;  /* 0x0000000005007211 */ /* 0x004fe200078e38ff */
[C---:B------:R-:W-:Y:S02]  /*00d0*/  IMAD R23, R73.reuse, 0xc, RZ ;  /* 0x0000000c49177824 */ /* 0x040fe400078e02ff */
[C---:B------:R-:W-:Y:S02]  /*00e0*/  IMAD R17, R73.reuse, 0x24, RZ ;  /* 0x0000002449117824 */ /* 0x040fe400078e02ff */
[----:B------:R-:W-:Y:S01]  /*00f0*/  IMAD R2, R0, UR7, RZ ;  /* 0x0000000700027c24 */ /* 0x000fe2000f8e02ff */
[----:B------:R-:W-:Y:S01]  /*0100*/  UIMAD.WIDE UR6, UR6, 0x2, URZ ;  /* 0x00000002060678a5 */ /* 0x000fe2000f8e023f */
[----:B------:R-:W-:-:S03]  /*0110*/  IMAD R5, R73, 0x3, RZ ;  /* 0x0000000349057824 */ /* 0x000fc600078e02ff */
[C---:B------:R-:W-:Y:S01]  /*0120*/  SHF.L.U32 R19, R2.reuse, 0x1, RZ ;  /* 0x0000000102137819 */ /* 0x040fe200000006ff */
[----:B------:R-:W-:-:S03]  /*0130*/  IMAD.HI R2, R2, 0x2, RZ ;  /* 0x0000000202027827 */ /* 0x000fc600078e02ff */
[----:B----4-:R-:W-:Y:S01]  /*0140*/  IADD3 R18, P0, P1, R19, UR4, R6 ;  /* 0x0000000413127c10 */ /* 0x010fe2000f91e006 */
[C---:B------:R-:W-:Y:S02]  /*0150*/  IMAD R13, R73.reuse, 0x22, RZ ;  /* 0x00000022490d7824 */ /* 0x040fe400078e02ff */
[----:B------:R-:W-:Y:S01]  /*0160*/  IMAD R29, R73, 0x18, RZ ;  /* 0x00000018491d7824 */ /* 0x000fe200078e02ff */
[----:B------:R-:W-:Y:S02]  /*0170*/  IADD3.X R19, R2, UR7, R7, P0, P1 ;  /* 0x0000000702137c10 */ /* 0x000fe400087e2407 */
[-C--:B------:R-:W-:Y:S01]  /*0180*/  IADD3 R16, P4, R9, R18.reuse, RZ ;  /* 0x0000001209107210 */ /* 0x080fe20007f9e0ff */
[----:B------:R-:W-:Y:S01]  /*0190*/  IMAD R37, R73, 0x30, RZ ;  /* 0x0000003049257824 */ /* 0x000fe200078e02ff */
[-C--:B------:R-:W-:Y:S01]  /*01a0*/  IADD3 R12, P5, R23, R18.reuse, RZ ;  /* 0x00000012170c7210 */ /* 0x080fe20007fbe0ff */
[----:B------:R-:W-:Y:S01]  /*01b0*/  IMAD R33, R73, 0x28, RZ ;  /* 0x0000002849217824 */ /* 0x000fe200078e02ff */
[-C--:B------:R-:W-:Y:S01]  /*01c0*/  IADD3 R6, P0, R17, R18.reuse, RZ ;  /* 0x0000001211067210 */ /* 0x080fe20007f1e0ff */
[C---:B------:R-:W-:Y:S01]  /*01d0*/  IMAD R31, R73.reuse, 0x26, RZ ;  /* 0x00000026491f7824 */ /* 0x040fe200078e02ff */
[----:B------:R-:W-:Y:S01]  /*01e0*/  SHF.L.U32 R21, R73, 0x3, RZ ;  /* 0x0000000349157819 */ /* 0x000fe200000006ff */
[----:B------:R0:W2:Y:S01]  /*01f0*/  LDG.E.U16 R2, desc[UR18][R18.64] ;  /* 0x0000001212027981 */ /* 0x0000a2000c1e1500 */
[-C--:B------:R-:W-:Y:S01]  /*0200*/  IADD3 R10, P1, R13, R18.reuse, RZ ;  /* 0x000000120d0a7210 */ /* 0x080fe20007f3e0ff */
[C---:B------:R-:W-:Y:S01]  /*0210*/  IMAD R45, R73.reuse, 0xe, RZ ;  /* 0x0000000e492d7824 */ /* 0x040fe200078e02ff */
[CC--:B------:R-:W-:Y:S01]  /*0220*/  LEA R4, P2, R73.reuse, R18.reuse, 0x4 ;  /* 0x0000001249047211 */ /* 0x0c0fe200078420ff */
[----:B------:R-:W-:Y:S01]  /*0230*/  IMAD R39, R73, 0xa, RZ ;  /* 0x0000000a49277824 */ /* 0x000fe200078e02ff */
[-C--:B------:R-:W-:Y:S01]  /*0240*/  LEA.HI.X.SX32 R17, R5, R19.reuse, 0x1, P4 ;  /* 0x0000001305117211 */ /* 0x080fe200020f0eff */
[----:B------:R-:W-:Y:S01]  /*0250*/  IMAD R51, R73, 0x12, RZ ;  /* 0x0000001249337824 */ /* 0x000fe200078e02ff */
[-C--:B------:R-:W-:Y:S01]  /*0260*/  IADD3 R20, P4, R29, R18.reuse, RZ ;  /* 0x000000121d147210 */ /* 0x080fe20007f9e0ff */
[----:B------:R-:W-:Y:S01]  /*0270*/  IMAD R25, R73, 0x7, RZ ;  /* 0x0000000749197824 */ /* 0x000fe200078e02ff */
[-C--:B------:R-:W-:Y:S01]  /*0280*/  LEA.HI.X.SX32 R13, R9, R19.reuse, 0x1, P5 ;  /* 0x00000013090d7211 */ /* 0x080fe200028f0eff */
[C---:B------:R-:W-:Y:S01]  /*0290*/  IMAD R15, R73.reuse, 0x5, RZ ;  /* 0x00000005490f7824 */ /* 0x040fe200078e02ff */
[C---:B------:R-:W-:Y:S01]  /*02a0*/  SHF.L.U32 R27, R73.reuse, 0x4, RZ ;  /* 0x00000004491b7819 */ /* 0x040fe200000006ff */
[C---:B------:R-:W-:Y:S01]  /*02b0*/  IMAD R35, R73.reuse, 0x9, RZ ;  /* 0x0000000949237824 */ /* 0x040fe200078e02ff */
[CC--:B------:R-:W-:Y:S01]  /*02c0*/  LEA R22, P5, R73.reuse, R18.reuse, 0x5 ;  /* 0x0000001249167211 */ /* 0x0c0fe200078a28ff */
[----:B------:R-:W-:Y:S01]  /*02d0*/  IMAD R59, R73, 0x16, RZ ;  /* 0x00000016493b7824 */ /* 0x000fe200078e02ff */
[-C--:B------:R-:W-:Y:S01]  /*02e0*/  IADD3 R8, P6, R37, R18.reuse, RZ ;  /* 0x0000001225087210 */ /* 0x080fe20007fde0ff */
[C---:B------:R-:W-:Y:S01]  /*02f0*/  IMAD R55, R73.reuse, 0x14, RZ ;  /* 0x0000001449377824 */ /* 0x040fe200078e02ff */
[C---:B------:R-:W-:Y:S01]  /*0300*/  SHF.L.U32 R7, R73.reuse, 0x1, RZ ;  /* 0x0000000149077819 */ /* 0x040fe200000006ff */
[----:B------:R-:W-:Y:S01]  /*0310*/  IMAD R67, R73, 0x1a, RZ ;  /* 0x0000001a49437824 */ /* 0x000fe200078e02ff */
[-C--:B------:R-:W-:Y:S01]  /*0320*/  LEA.HI.X.SX32 R5, R21, R19.reuse, 0x1, P2 ;  /* 0x0000001315057211 */ /* 0x080fe200010f0eff */
[----:B------:R-:W-:Y:S01]  /*0330*/  IMAD R41, R73, 0xb, RZ ;  /* 0x0000000b49297824 */ /* 0x000fe200078e02ff */
[-C--:B------:R-:W-:Y:S01]  /*0340*/  LEA.HI.X.SX32 R21, R23, R19.reuse, 0x1, P4 ;  /* 0x0000001317157211 */ /* 0x080fe200020f0eff */
[----:B------:R-:W-:Y:S01]  /*0350*/  IMAD R43, R73, 0xd, RZ ;  /* 0x0000000d492b7824 */ /* 0x000fe200078e02ff */
[-C--:B------:R-:W-:Y:S01]  /*0360*/  LEA.HI.X.SX32 R23, R27, R19.reuse, 0x1, P5 ;  /* 0x000000131b177211 */ /* 0x080fe200028f0eff */
[C---:B------:R-:W-:Y:S01]  /*0370*/  IMAD R71, R73.reuse, 0x1e, RZ ;  /* 0x0000001e49477824 */ /* 0x040fe200078e02ff */
[CC--:B------:R-:W-:Y:S01]  /*0380*/  LEA R32, P5, R73.reuse, R18.reuse, 0x2 ;  /* 0x0000001249207211 */ /* 0x0c0fe200078a10ff */
[----:B------:R-:W-:Y:S01]  /*0390*/  IMAD R69, R73, 0x1c, RZ ;  /* 0x0000001c49457824 */ /* 0x000fe200078e02ff */
[-C--:B------:R-:W-:Y:S01]  /*03a0*/  LEA.HI.X.SX32 R9, R29, R19.reuse, 0x1, P6 ;  /* 0x000000131d097211 */ /* 0x080fe200030f0eff */
[C---:B------:R-:W-:Y:S01]  /*03b0*/  IMAD R65, R73.reuse, 0x2a, RZ ;  /* 0x0000002a49417824 */ /* 0x040fe200078e02ff */
[C---:B------:R-:W-:Y:S01]  /*03c0*/  SHF.L.U32 R11, R73.reuse, 0x2, RZ ;  /* 0x00000002490b7819 */ /* 0x040fe200000006ff */
[----:B------:R-:W-:Y:S01]  /*03d0*/  IMAD R47, R73, 0xf, RZ ;  /* 0x0000000f492f7824 */ /* 0x000fe200078e02ff */
[-C--:B------:R-:W-:Y:S01]  /*03e0*/  IADD3 R30, P4, R7, R18.reuse, RZ ;  /* 0x00000012071e7210 */ /* 0x080fe20007f9e0ff */
[C---:B------:R-:W-:Y:S01]  /*03f0*/  IMAD R49, R73.reuse, 0x11, RZ ;  /* 0x0000001149317824 */ /* 0x040fe200078e02ff */
[CC--:B------:R-:W-:Y:S01]  /*0400*/  LEA R36, P6, R73.reuse, R18.reuse, 0x3 ;  /* 0x0000001249247211 */ /* 0x0c0fe200078c18ff */
[----:B------:R-:W-:Y:S01]  /*0410*/  IMAD R57, R73, 0x15, RZ ;  /* 0x0000001549397824 */ /* 0x000fe200078e02ff */
[-C--:B------:R-:W-:Y:S01]  /*0420*/  IADD3 R24, P2, R33, R18.reuse, RZ ;  /* 0x0000001221187210 */ /* 0x080fe20007f5e0ff */
[----:B------:R-:W-:Y:S01]  /*0430*/  IMAD R77, R73, 0x2e, RZ ;  /* 0x0000002e494d7824 */ /* 0x000fe200078e02ff */
[-C--:B------:R-:W-:Y:S01]  /*0440*/  IADD3 R14, P3, R31, R18.reuse, RZ ;  /* 0x000000121f0e7210 */ /* 0x080fe20007f7e0ff */
[----:B------:R-:W-:Y:S01]  /*0450*/  IMAD R79, R73, 0x32, RZ ;  /* 0x00000032494f7824 */ /* 0x000fe200078e02ff */
[-C--:B------:R-:W-:Y:S01]  /*0460*/  LEA.HI.X.SX32 R33, R7, R19.reuse, 0x1, P5 ;  /* 0x0000001307217211 */ /* 0x080fe200028f0eff */
[C---:B------:R-:W-:Y:S01]  /*0470*/  IMAD R53, R73.reuse, 0x13, RZ ;  /* 0x0000001349357824 */ /* 0x040fe200078e02ff */
[CC--:B------:R-:W-:Y:S01]  /*0480*/  LEA.HI.X.SX32 R31, R73.reuse, R19.reuse, 0x1, P4 ;  /* 0x00000013491f7211 */ /* 0x0c0fe200020f0eff */
[----:B------:R-:W-:Y:S01]  /*0490*/  IMAD R75, R73, 0x2c, RZ ;  /* 0x0000002c494b7824 */ /* 0x000fe200078e02ff */
[-C--:B------:R-:W-:Y:S01]  /*04a0*/  IADD3 R28, P5, R45, R18.reuse, RZ ;  /* 0x000000122d1c7210 */ /* 0x080fe20007fbe0ff */
[----:B------:R-:W-:Y:S01]  /*04b0*/  IMAD R81, R73, 0x34, RZ ;  /* 0x0000003449517824 */ /* 0x000fe200078e02ff */
[-C--:B------:R-:W-:Y:S01]  /*04c0*/  LEA.HI.X.SX32 R37, R11, R19.reuse, 0x1, P6 ;  /* 0x000000130b257211 */ /* 0x080fe200030f0eff */
[----:B------:R-:W-:Y:S01]  /*04d0*/  IMAD R83, R73, 0x36, RZ ;  /* 0x0000003649537824 */ /* 0x000fe200078e02ff */
[-C--:B------:R-:W-:Y:S01]  /*04e0*/  IADD3 R26, P4, R39, R18.reuse, RZ ;  /* 0x00000012271a7210 */ /* 0x080fe20007f9e0ff */
[----:B------:R-:W-:Y:S01]  /*04f0*/  IMAD R61, R73, 0x17, RZ ;  /* 0x00000017493d7824 */ /* 0x000fe200078e02ff */
[-C--:B------:R-:W-:Y:S01]  /*0500*/  IADD3 R34, P6, R51, R18.reuse, RZ ;  /* 0x0000001233227210 */ /* 0x080fe20007fde0ff */
[----:B------:R-:W-:Y:S01]  /*0510*/  IMAD R63, R73, 0x19, RZ ;  /* 0x00000019493f7824 */ /* 0x000fe200078e02ff */
[-C--:B------:R-:W-:Y:S01]  /*0520*/  LEA.HI.X.SX32 R29, R25, R19.reuse, 0x1, P5 ;  /* 0x00000013191d7211 */ /* 0x080fe200028f0eff */
[----:B------:R-:W-:Y:S01]  /*0530*/  IMAD R85, R73, 0x38, RZ ;  /* 0x0000003849557824 */ /* 0x000fe200078e02ff */
[-C--:B------:R-:W-:Y:S01]  /*0540*/  LEA.HI.X.SX32 R27, R15, R19.reuse, 0x1, P4 ;  /* 0x000000130f1b7211 */ /* 0x080fe200020f0eff */
[----:B------:R-:W-:Y:S01]  /*0550*/  IMAD R87, R73, 0x3a, RZ ;  /* 0x0000003a49577824 */ /* 0x000fe200078e02ff */
[-C--:B------:R-:W-:Y:S01]  /*0560*/  IADD3 R40, P5, R59, R18.reuse, RZ ;  /* 0x000000123b287210 */ /* 0x080fe20007fbe0ff */
[----:B------:R-:W-:Y:S01]  /*0570*/  IMAD R89, R73, 0x3c, RZ ;  /* 0x0000003c49597824 */ /* 0x000fe200078e02ff */
[----:B------:R-:W-:Y:S01]  /*0580*/  LEA.HI.X.SX32 R35, R35, R19, 0x1, P6 ;  /* 0x0000001323237211 */ /* 0x000fe200030f0eff */
[----:B------:R-:W-:Y:S01]  /*0590*/  IMAD R91, R73, 0x3e, RZ ;  /* 0x0000003e495b7824 */ /* 0x000fe200078e02ff */
[-C--:B------:R-:W-:Y:S01]  /*05a0*/  IADD3 R38, P4, R55, R18.reuse, RZ ;  /* 0x0000001237267210 */ /* 0x080fe20007f9e0ff */
[----:B------:R1:W3:Y:S01]  /*05b0*/  LDG.E.U16 R4, desc[UR18][R4.64] ;  /* 0x0000001204047981 */ /* 0x0002e2000c1e1500 */
[----:B------:R-:W-:-:S02]  /*05c0*/  IADD3 R42, P6, R67, R18, RZ ;  /* 0x00000012432a7210 */ /* 0x000fc40007fde0ff */
[-C--:B------:R-:W-:Y:S01]  /*05d0*/  LEA.HI.X.SX32 R41, R41, R19.reuse, 0x1, P5 ;  /* 0x0000001329297211 */ /* 0x080fe200028f0eff */
[----:B------:R-:W4:Y:S01]  /*05e0*/  LDG.E.U16 R22, desc[UR18][R22.64] ;  /* 0x0000001216167981 */ /* 0x000f22000c1e1500 */
[-C--:B------:R-:W-:Y:S02]  /*05f0*/  LEA.HI.X.SX32 R39, R39, R19.reuse, 0x1, P4 ;  /* 0x0000001327277211 */ /* 0x080fe400020f0eff */
[-C--:B------:R-:W-:Y:S01]  /*0600*/  IADD3 R46, P5, R71, R18.reuse, RZ ;  /* 0x00000012472e7210 */ /* 0x080fe20007fbe0ff */
[----:B------:R-:W5:Y:S01]  /*0610*/  LDG.E.U16 R8, desc[UR18][R8.64] ;  /* 0x0000001208087981 */ /* 0x000f62000c1e1500 */
[----:B------:R-:W-:Y:S02]  /*0620*/  LEA.HI.X.SX32 R43, R43, R19, 0x1, P6 ;  /* 0x000000132b2b7211 */ /* 0x000fe400030f0eff */
[-C--:B------:R-:W-:Y:S01]  /*0630*/  IADD3 R44, P4, R69, R18.reuse, RZ ;  /* 0x00000012452c7210 */ /* 0x080fe20007f9e0ff */
[----:B------:R-:W5:Y:S01]  /*0640*/  LDG.E.U16 R30, desc[UR18][R30.64] ;  /* 0x000000121e1e7981 */ /* 0x000f62000c1e1500 */
[----:B------:R-:W-:-:S02]  /*0650*/  IADD3 R48, P6, R65, R18, RZ ;  /* 0x0000001241307210 */ /* 0x000fc40007fde0ff */
[-C--:B------:R-:W-:Y:S01]  /*0660*/  LEA.HI.X.SX32 R47, R47, R19.reuse, 0x1, P5 ;  /* 0x000000132f2f7211 */ /* 0x080fe200028f0eff */
[----:B------:R-:W5:Y:S01]  /*0670*/  LDG.E.U16 R34, desc[UR18][R34.64] ;  /* 0x0000001222227981 */ /* 0x000f62000c1e1500 */
[-C--:B------:R-:W-:Y:S02]  /*0680*/  LEA.HI.X.SX32 R11, R49, R19.reuse, 0x1, P1 ;  /* 0x00000013310b7211 */ /* 0x080fe400008f0eff */
[-C--:B------:R-:W-:Y:S01]  /*0690*/  LEA.HI.X.SX32 R45, R45, R19.reuse, 0x1, P4 ;  /* 0x000000132d2d7211 */ /* 0x080fe200020f0eff */
[----:B------:R-:W5:Y:S01]  /*06a0*/  LDG.E.U16 R32, desc[UR18][R32.64] ;  /* 0x0000001220207981 */ /* 0x000f62000c1e1500 */
[-C--:B------:R-:W-:Y:S02]  /*06b0*/  IADD3 R52, P5, R77, R18.reuse, RZ ;  /* 0x000000124d347210 */ /* 0x080fe40007fbe0ff */
[----:B------:R-:W-:Y:S01]  /*06c0*/  IADD3 R64, P1, R79, R18, RZ ;  /* 0x000000124f407210 */ /* 0x000fe20007f3e0ff */
[----:B------:R-:W5:Y:S01]  /*06d0*/  LDG.E.U16 R10, desc[UR18][R10.64] ;  /* 0x000000120a0a7981 */ /* 0x000f62000c1e1500 */
[----:B------:R-:W-:-:S02]  /*06e0*/  LEA.HI.X.SX32 R7, R51, R19, 0x1, P0 ;  /* 0x0000001333077211 */ /* 0x000fc400000f0eff */
[-C--:B------:R-:W-:Y:S01]  /*06f0*/  LEA.HI.X.SX32 R49, R57, R19.reuse, 0x1, P6 ;  /* 0x0000001339317211 */ /* 0x080fe200030f0eff */
[----:B------:R-:W-:Y:S01]  /*0700*/  IMAD R57, R73, 0x1b, RZ ;  /* 0x0000001b49397824 */ /* 0x000fe200078e02ff */
[-C--:B------:R-:W-:Y:S01]  /*0710*/  IADD3 R50, P4, R75, R18.reuse, RZ ;  /* 0x000000124b327210 */ /* 0x080fe20007f9e0ff */
[----:B------:R-:W5:Y:S01]  /*0720*/  LDG.E.U16 R38, desc[UR18][R38.64] ;  /* 0x0000001226267981 */ /* 0x000f62000c1e1500 */
[-C--:B------:R-:W-:Y:S02]  /*0730*/  IADD3 R54, P0, R81, R18.reuse, RZ ;  /* 0x0000001251367210 */ /* 0x080fe40007f1e0ff */
[-C--:B------:R-:W-:Y:S01]  /*0740*/  LEA.HI.X.SX32 R15, R53, R19.reuse, 0x1, P3 ;  /* 0x00000013350f7211 */ /* 0x080fe200018f0eff */
[----:B------:R1:W5:Y:S01]  /*0750*/  LDG.E.U16 R6, desc[UR18][R6.64] ;  /* 0x0000001206067981 */ /* 0x000362000c1e1500 */
[-C--:B------:R-:W-:Y:S02]  /*0760*/  IADD3 R58, P3, R83, R18.reuse, RZ ;  /* 0x00000012533a7210 */ /* 0x080fe40007f7e0ff */
[-C--:B------:R-:W-:Y:S01]  /*0770*/  LEA.HI.X.SX32 R25, R55, R19.reuse, 0x1, P2 ;  /* 0x0000001337197211 */ /* 0x080fe200010f0eff */
[----:B------:R-:W5:Y:S01]  /*0780*/  LDG.E.U16 R16, desc[UR18][R16.64] ;  /* 0x0000001210107981 */ /* 0x000f62000c1e1500 */
[-C--:B------:R-:W-:Y:S01]  /*0790*/  LEA.HI.X.SX32 R53, R61, R19.reuse, 0x1, P5 ;  /* 0x000000133d357211 */ /* 0x080fe200028f0eff */
[----:B------:R-:W-:Y:S01]  /*07a0*/  IMAD R61, R73, 0x1d, RZ ;  /* 0x0000001d493d7824 */ /* 0x000fe200078e02ff */
[-C--:B------:R-:W-:Y:S01]  /*07b0*/  LEA.HI.X.SX32 R65, R63, R19.reuse, 0x1, P1 ;  /* 0x000000133f417211 */ /* 0x080fe200008f0eff */
[----:B------:R-:W-:Y:S01]  /*07c0*/  IMAD R73, R73, 0x1f, RZ ;  /* 0x0000001f49497824 */ /* 0x000fe200078e02ff */
[----:B------:R-:W-:Y:S01]  /*07d0*/  IADD3 R56, P2, R85, R18, RZ ;  /* 0x0000001255387210 */ /* 0x000fe20007f5e0ff */
[----:B------:R-:W5:Y:S01]  /*07e0*/  LDG.E.U16 R40, desc[UR18][R40.64] ;  /* 0x0000001228287981 */ /* 0x000f62000c1e1500 */
[----:B------:R-:W-:-:S02]  /*07f0*/  LEA.HI.X.SX32 R51, R59, R19, 0x1, P4 ;  /* 0x000000133b337211 */ /* 0x000fc400020f0eff */
[-C--:B------:R-:W-:Y:S01]  /*0800*/  LEA.HI.X.SX32 R55, R67, R19.reuse, 0x1, P0 ;  /* 0x0000001343377211 */ /* 0x080fe200000f0eff */
[----:B------:R-:W5:Y:S01]  /*0810*/  LDG.E.U16 R64, desc[UR18][R64.64] ;  /* 0x0000001240407981 */ /* 0x000f62000c1e1500 */
[-C--:B------:R-:W-:Y:S02]  /*0820*/  IADD3 R62, P6, R87, R18.reuse, RZ ;  /* 0x00000012573e7210 */ /* 0x080fe40007fde0ff */
[-C--:B------:R-:W-:Y:S01]  /*0830*/  LEA.HI.X.SX32 R59, R57, R19.reuse, 0x1, P3 ;  /* 0x00000013393b7211 */ /* 0x080fe200018f0eff */
[----:B------:R-:W5:Y:S01]  /*0840*/  LDG.E.U16 R54, desc[UR18][R54.64] ;  /* 0x0000001236367981 */ /* 0x000f62000c1e1500 */
[-C--:B------:R-:W-:Y:S02]  /*0850*/  IADD3 R60, P4, R89, R18.reuse, RZ ;  /* 0x00000012593c7210 */ /* 0x080fe40007f9e0ff */
[----:B0-----:R-:W-:Y:S01]  /*0860*/  IADD3 R18, P5, R91, R18, RZ ;  /* 0x000000125b127210 */ /* 0x001fe20007fbe0ff */
[----:B------:R-:W5:Y:S01]  /*0870*/  LDG.E.U16 R14, desc[UR18][R14.64] ;  /* 0x000000120e0e7981 */ /* 0x000f62000c1e1500 */
[----:B------:R-:W-:-:S02]  /*0880*/  LEA.HI.X.SX32 R57, R69, R19, 0x1, P2 ;  /* 0x0000001345397211 */ /* 0x000fc400010f0eff */
[-C--:B------:R-:W-:Y:S01]  /*0890*/  LEA.HI.X.SX32 R63, R61, R19.reuse, 0x1, P6 ;  /* 0x000000133d3f7211 */ /* 0x080fe200030f0eff */
[----:B------:R-:W5:Y:S01]  /*08a0*/  LDG.E.U16 R58, desc[UR18][R58.64] ;  /* 0x000000123a3a7981 */ /* 0x000f62000c1e1500 */
[-C--:B------:R-:W-:Y:S02]  /*08b0*/  LEA.HI.X.SX32 R61, R71, R19.reuse, 0x1, P4 ;  /* 0x00000013473d7211 */ /* 0x080fe400020f0eff */
[----:B------:R-:W-:Y:S01]  /*08c0*/  LEA.HI.X.SX32 R19, R73, R19, 0x1, P5 ;  /* 0x0000001349137211 */ /* 0x000fe200028f0eff */
[----:B------:R-:W5:Y:S04]  /*08d0*/  LDG.E.U16 R20, desc[UR18][R20.64] ;  /* 0x0000001214147981 */ /* 0x000f68000c1e1500 */
[----:B------:R-:W5:Y:S04]  /*08e0*/  LDG.E.U16 R36, desc[UR18][R36.64] ;  /* 0x0000001224247981 */ /* 0x000f68000c1e1500 */
[----:B------:R-:W5:Y:S04]  /*08f0*/  LDG.E.U16 R24, desc[UR18][R24.64] ;  /* 0x0000001218187981 */ /* 0x000f68000c1e1500 */
[----:B------:R-:W5:Y:S04]  /*0900*/  LDG.E.U16 R56, desc[UR18][R56.64] ;  /* 0x0000001238387981 */ /* 0x000f68000c1e1500 */
[----:B------:R-:W5:Y:S04]  /*0910*/  LDG.E.U16 R26, desc[UR18][R26.64] ;  /* 0x000000121a1a7981 */ /* 0x000f68000c1e1500 */
[----:B------:R-:W5:Y:S04]  /*0920*/  LDG.E.U16 R42, desc[UR18][R42.64] ;  /* 0x000000122a2a7981 */ /* 0x000f68000c1e1500 */
[----:B------:R-:W5:Y:S04]  /*0930*/  LDG.E.U16 R48, desc[UR18][R48.64] ;  /* 0x0000001230307981 */ /* 0x000f68000c1e1500 */
[----:B------:R-:W5:Y:S04]  /*0940*/  LDG.E.U16 R62, desc[UR18][R62.64] ;  /* 0x000000123e3e7981 */ /* 0x000f68000c1e1500 */
[----:B------:R0:W5:Y:S04]  /*0950*/  LDG.E.U16 R12, desc[UR18][R12.64] ;  /* 0x000000120c0c7981 */ /* 0x000168000c1e1500 */
[----:B------:R-:W5:Y:S04]  /*0960*/  LDG.E.U16 R44, desc[UR18][R44.64] ;  /* 0x000000122c2c7981 */ /* 0x000f68000c1e1500 */
[----:B------:R-:W5:Y:S04]  /*0970*/  LDG.E.U16 R50, desc[UR18][R50.64] ;  /* 0x0000001232327981 */ /* 0x000f68000c1e1500 */
[----:B------:R-:W5:Y:S04]  /*0980*/  LDG.E.U16 R60, desc[UR18][R60.64] ;  /* 0x000000123c3c7981 */ /* 0x000f68000c1e1500 */
[----:B------:R-:W5:Y:S04]  /*0990*/  LDG.E.U16 R28, desc[UR18][R28.64] ;  /* 0x000000121c1c7981 */ /* 0x000f68000c1e1500 */
[----:B------:R-:W5:Y:S04]  /*09a0*/  LDG.E.U16 R46, desc[UR18][R46.64] ;  /* 0x000000122e2e7981 */ /* 0x000f68000c1e1500 */
[----:B------:R-:W5:Y:S04]  /*09b0*/  LDG.E.U16 R52, desc[UR18][R52.64] ;  /* 0x0000001234347981 */ /* 0x000f68000c1e1500 */
[----:B------:R-:W5:Y:S01]  /*09c0*/  LDG.E.U16 R18, desc[UR18][R18.64] ;  /* 0x0000001212127981 */ /* 0x000f62000c1e1500 */
[----:B------:R-:W0:Y:S01]  /*09d0*/  S2UR UR16, SR_CgaCtaId ;  /* 0x00000000001079c3 */ /* 0x000e220000008800 */
[C---:B-1----:R-:W-:Y:S01]  /*09e0*/  SHF.L.U32 R5, R3.reuse, 0x1, RZ ;  /* 0x0000000103057819 */ /* 0x042fe200000006ff */
[----:B------:R-:W-:Y:S01]  /*09f0*/  UMOV UR4, 0x400 ;  /* 0x0000040000047882 */ /* 0x000fe20000000000 */
[----:B------:R-:W-:-:S02]  /*0a00*/  LOP3.LUT R88, R3, 0x40, RZ, 0xc0, !PT ;  /* 0x0000004003587812 */ /* 0x000fc400078ec0ff */
[----:B------:R-:W-:-:S04]  /*0a10*/  LOP3.LUT R7, R5, 0x7e, RZ, 0xc0, !PT ;  /* 0x0000007e05077812 */ /* 0x000fc800078ec0ff */
[----:B------:R-:W-:Y:S01]  /*0a20*/  LEA R7, R88, R7, 0x6 ;  /* 0x0000000758077211 */ /* 0x000fe200078e30ff */
[----:B0-----:R-:W-:-:S03]  /*0a30*/  ULEA UR16, UR16, UR4, 0x18 ;  /* 0x0000000410107291 */ /* 0x001fc6000f8ec03f */
[C---:B------:R-:W-:Y:S02]  /*0a40*/  LOP3.LUT R9, R7.reuse, 0x10, RZ, 0x3c, !PT ;  /* 0x0000001007097812 */ /* 0x040fe400078e3cff */
[C---:B------:R-:W-:Y:S02]  /*0a50*/  LOP3.LUT R11, R7.reuse, 0x20, RZ, 0x3c, !PT ;  /* 0x00000020070b7812 */ /* 0x040fe400078e3cff */
[C---:B------:R-:W-:Y:S02]  /*0a60*/  LOP3.LUT R13, R7.reuse, 0x30, RZ, 0x3c, !PT ;  /* 0x00000030070d7812 */ /* 0x040fe400078e3cff */
[----:B------:R-:W-:Y:S02]  /*0a70*/  LOP3.LUT R15, R7, 0x40, RZ, 0x3c, !PT ;  /* 0x00000040070f7812 */ /* 0x000fe400078e3cff */
[----:B------:R-:W-:Y:S02]  /*0a80*/  CS2R R72, SRZ ;  /* 0x0000000000487805 */ /* 0x000fe4000001ff00 */
[----:B------:R-:W-:-:S02]  /*0a90*/  MOV R103, 0x3f800000 ;  /* 0x3f80000000677802 */ /* 0x000fc40000000f00 */
[----:B------:R-:W-:Y:S02]  /*0aa0*/  CS2R R74, SRZ ;  /* 0x00000000004a7805 */ /* 0x000fe4000001ff00 */
[----:B------:R-:W-:Y:S02]  /*0ab0*/  MOV R49, 0xff800000 ;  /* 0xff80000000317802 */ /* 0x000fe40000000f00 */
[----:B------:R-:W-:Y:S02]  /*0ac0*/  CS2R R76, SRZ ;  /* 0x00000000004c7805 */ /* 0x000fe4000001ff00 */
[----:B------:R-:W-:Y:S02]  /*0ad0*/  MOV R55, 0xff800000 ;  /* 0xff80000000377802 */ /* 0x000fe40000000f00 */
[----:B------:R-:W-:Y:S02]  /*0ae0*/  CS2R R78, SRZ ;  /* 0x00000000004e7805 */ /* 0x000fe4000001ff00 */
[----:B------:R-:W-:-:S02]  /*0af0*/  MOV R104, 0x3f800000 ;  /* 0x3f80000000687802 */ /* 0x000fc40000000f00 */
[----:B------:R-:W-:Y:S02]  /*0b00*/  CS2R R80, SRZ ;  /* 0x0000000000507805 */ /* 0x000fe4000001ff00 */
[----:B------:R-:W-:Y:S02]  /*0b10*/  MOV R105, 0x3f800000 ;  /* 0x3f80000000697802 */ /* 0x000fe40000000f00 */
[----:B------:R-:W-:Y:S02]  /*0b20*/  CS2R R82, SRZ ;  /* 0x0000000000527805 */ /* 0x000fe4000001ff00 */
[----:B------:R-:W-:Y:S02]  /*0b30*/  MOV R106, 0x3f800000 ;  /* 0x3f800000006a7802 */ /* 0x000fe40000000f00 */
[----:B------:R-:W-:Y:S02]  /*0b40*/  CS2R R84, SRZ ;  /* 0x0000000000547805 */ /* 0x000fe4000001ff00 */
[----:B------:R-:W-:-:S02]  /*0b50*/  CS2R R86, SRZ ;  /* 0x0000000000567805 */ /* 0x000fc4000001ff00 */
[----:B------:R-:W-:Y:S02]  /*0b60*/  CS2R R66, SRZ ;  /* 0x0000000000427805 */ /* 0x000fe4000001ff00 */
[----:B------:R-:W-:Y:S02]  /*0b70*/  CS2R R68, SRZ ;  /* 0x0000000000447805 */ /* 0x000fe4000001ff00 */
[----:B------:R-:W-:Y:S01]  /*0b80*/  CS2R R70, SRZ ;  /* 0x0000000000467805 */ /* 0x000fe2000001ff00 */
[----:B--2---:R0:W-:Y:S02]  /*0b90*/  STS.U16 [R7+UR16], R2 ;  /* 0x0000000207007988 */ /* 0x0041e40008000410 */
[----:B0-----:R-:W0:Y:S02]  /*0ba0*/  LDC R2, c[0x0][0x280] ;  /* 0x0000a000ff027b82 */ /* 0x001e240000000800 */
[----:B0-----:R-:W-:Y:S01]  /*0bb0*/  ISETP.GE.AND P0, PT, R2, 0x1, PT ;  /* 0x000000010200780c */ /* 0x001fe20003f06270 */
[----:B---3--:R-:W-:Y:S04]  /*0bc0*/  STS.U16 [R7+UR16+0x400], R4 ;  /* 0x0004000407007988 */ /* 0x008fe80008000410 */
[----:B----4-:R-:W-:Y:S04]  /*0bd0*/  STS.U16 [R7+UR16+0x800], R22 ;  /* 0x0008001607007988 */ /* 0x010fe80008000410 */
[----:B-----5:R-:W-:Y:S04]  /*0be0*/  STS.U16 [R7+UR16+0xc00], R8 ;  /* 0x000c000807007988 */ /* 0x020fe80008000410 */
[----:B------:R-:W-:Y:S04]  /*0bf0*/  STS.U16 [R9+UR16+0x80], R30 ;  /* 0x0000801e09007988 */ /* 0x000fe80008000410 */
[----:B------:R-:W-:Y:S04]  /*0c00*/  STS.U16 [R9+UR16+0x480], R34 ;  /* 0x0004802209007988 */ /* 0x000fe80008000410 */
[----:B------:R-:W-:Y:S04]  /*0c10*/  STS.U16 [R9+UR16+0x880], R10 ;  /* 0x0008800a09007988 */ /* 0x000fe80008000410 */
[----:B------:R0:W-:Y:S04]  /*0c20*/  STS.U16 [R9+UR16+0xc80], R64 ;  /* 0x000c804009007988 */ /* 0x0001e80008000410 */
[----:B------:R-:W-:Y:S04]  /*0c30*/  STS.U16 [R11+UR16+0x100], R32 ;  /* 0x000100200b007988 */ /* 0x000fe80008000410 */
[----:B------:R-:W-:Y:S01]  /*0c40*/  STS.U16 [R11+UR16+0x500], R38 ;  /* 0x000500260b007988 */ /* 0x000fe20008000410 */
[----:B0-----:R-:W-:-:S03]  /*0c50*/  LOP3.LUT R9, R7, 0x50, RZ, 0x3c, !PT ;  /* 0x0000005007097812 */ /* 0x001fc600078e3cff */
        /* <DEDUP_REMOVED lines=11> */
[----:B------:R-:W-:Y:S04]  /*0d10*/  STS.U16 [R15+UR16+0xe00], R56 ;  /* 0x000e00380f007988 */ /* 0x000fe80008000410 */
[----:B------:R-:W-:Y:S04]  /*0d20*/  STS.U16 [R9+UR16+0x280], R26 ;  /* 0x0002801a09007988 */ /* 0x000fe80008000410 */
[----:B------:R-:W-:Y:S04]  /*0d30*/  STS.U16 [R9+UR16+0x680], R42 ;  /* 0x0006802a09007988 */ /* 0x000fe80008000410 */
[----:B------:R0:W-:Y:S04]  /*0d40*/  STS.U16 [R9+UR16+0xa80], R48 ;  /* 0x000a803009007988 */ /* 0x0001e80008000410 */
[----:B------:R-:W-:Y:S04]  /*0d50*/  STS.U16 [R9+UR16+0xe80], R62 ;  /* 0x000e803e09007988 */ /* 0x000fe80008000410 */
[----:B------:R-:W-:Y:S04]  /*0d60*/  STS.U16 [R11+UR16+0x300], R12 ;  /* 0x0003000c0b007988 */ /* 0x000fe80008000410 */
[----:B------:R-:W-:Y:S04]  /*0d70*/  STS.U16 [R11+UR16+0x700], R44 ;  /* 0x0007002c0b007988 */ /* 0x000fe80008000410 */
[----:B------:R-:W-:Y:S04]  /*0d80*/  STS.U16 [R11+UR16+0xb00], R50 ;  /* 0x000b00320b007988 */ /* 0x000fe80008000410 */
[----:B------:R1:W-:Y:S01]  /*0d90*/  STS.U16 [R11+UR16+0xf00], R60 ;  /* 0x000f003c0b007988 */ /* 0x0003e20008000410 */
[----:B------:R-:W-:-:S03]  /*0da0*/  MOV R7, 0xff800000 ;  /* 0xff80000000077802 */ /* 0x000fc60000000f00 */
[----:B------:R2:W-:Y:S01]  /*0db0*/  STS.U16 [R13+UR16+0x380], R28 ;  /* 0x0003801c0d007988 */ /* 0x0005e20008000410 */
[----:B0-----:R-:W-:-:S03]  /*0dc0*/  MOV R48, 0xff800000 ;  /* 0xff80000000307802 */ /* 0x001fc60000000f00 */
[----:B------:R2:W-:Y:S01]  /*0dd0*/  STS.U16 [R13+UR16+0x780], R46 ;  /* 0x0007802e0d007988 */ /* 0x0005e20008000410 */
[----:B------:R-:W-:-:S03]  /*0de0*/  CS2R R56, SRZ ;  /* 0x0000000000387805 */ /* 0x000fc6000001ff00 */
[----:B------:R2:W-:Y:S01]  /*0df0*/  STS.U16 [R13+UR16+0xb80], R52 ;  /* 0x000b80340d007988 */ /* 0x0005e20008000410 */
[----:B------:R-:W-:-:S03]  /*0e00*/  CS2R R58, SRZ ;  /* 0x00000000003a7805 */ /* 0x000fc6000001ff00 */
[----:B------:R2:W-:Y:S01]  /*0e10*/  STS.U16 [R13+UR16+0xf80], R18 ;  /* 0x000f80120d007988 */ /* 0x0005e20008000410 */
[----:B-1----:R-:W-:Y:S02]  /*0e20*/  CS2R R60, SRZ ;  /* 0x00000000003c7805 */ /* 0x002fe4000001ff00 */
[----:B------:R-:W-:Y:S02]  /*0e30*/  CS2R R62, SRZ ;  /* 0x00000000003e7805 */ /* 0x000fe4000001ff00 */
[----:B------:R-:W-:Y:S01]  /*0e40*/  CS2R R64, SRZ ;  /* 0x0000000000407805 */ /* 0x000fe2000001ff00 */
[----:B------:R-:W-:Y:S06]  /*0e50*/  @!P0 BRA `(.L_x_0) ;  /* 0x0000001c00988947 */ /* 0x000fec0003800000 */
[----:B------:R-:W0:Y:S01]  /*0e60*/  LDC.64 R100, c[0x0][0x250] ;  /* 0x00009400ff647b82 */ /* 0x000e220000000a00 */
[----:B------:R-:W-:Y:S01]  /*0e70*/  LOP3.LUT R6, R3, 0x1f, RZ, 0xc0, !PT ;  /* 0x0000001f03067812 */ /* 0x000fe200078ec0ff */
[----:B------:R-:W-:Y:S01]  /*0e80*/  ULDC UR4, c[0x0][0x258] ;  /* 0x0000960000047ab9 */ /* 0x000fe20000000800 */
[----:B------:R-:W-:Y:S01]  /*0e90*/  SHF.R.U32.HI R4, RZ, 0x5, R3 ;  /* 0x00000005ff047819 */ /* 0x000fe20000011603 */
[----:B------:R-:W-:Y:S01]  /*0ea0*/  ULDC.64 UR6, c[0x0][0x218] ;  /* 0x0000860000067ab9 */ /* 0x000fe20000000a00 */
[----:B------:R-:W-:Y:S01]  /*0eb0*/  ISETP.NE.U32.AND P0, PT, R88, RZ, PT ;  /* 0x000000ff5800720c */ /* 0x000fe20003f05070 */
[----:B------:R-:W-:Y:S01]  /*0ec0*/  IMAD R7, R6, UR4, RZ ;  /* 0x0000000406077c24 */ /* 0x000fe2000f8e02ff */
[----:B------:R-:W-:Y:S01]  /*0ed0*/  SGXT.U32 R4, R4, 0x2 ;  /* 0x000000020404781a */ /* 0x000fe20000000000 */
[----:B------:R-:W1:Y:S01]  /*0ee0*/  LDC.64 R98, c[0x0][0x260] ;  /* 0x00009800ff627b82 */ /* 0x000e620000000a00 */
[----:B------:R-:W-:Y:S01]  /*0ef0*/  SEL R12, RZ, 0x90, !P0 ;  /* 0x00000090ff0c7807 */ /* 0x000fe20004000000 */
[----:B------:R-:W-:Y:S01]  /*0f00*/  USHF.R.U32.HI UR12, URZ, 0x4, UR16 ;  /* 0x000000043f0c7899 */ /* 0x000fe20008011610 */
[----:B------:R-:W-:Y:S01]  /*0f10*/  SHF.L.U32 R8, R7, 0x1, RZ ;  /* 0x0000000107087819 */ /* 0x000fe200000006ff */
[----:B------:R-:W-:Y:S01]  /*0f20*/  UMOV UR4, URZ ;  /* 0x0000003f00047c82 */ /* 0x000fe20008000000 */
[----:B------:R-:W-:Y:S01]  /*0f30*/  MOV R107, 0xff800000 ;  /* 0xff800000006b7802 */ /* 0x000fe20000000f00 */
[----:B------:R-:W-:Y:S01]  /*0f40*/  USGXT.U32 UR12, UR12, 0xe ;  /* 0x0000000e0c0c789a */ /* 0x000fe20008000000 */
[----:B------:R-:W-:Y:S01]  /*0f50*/  MOV R103, 0x3f800000 ;  /* 0x3f80000000677802 */ /* 0x000fe20000000f00 */
[----:B------:R-:W3:Y:S01]  /*0f60*/  LDC R14, c[0x0][0x268] ;  /* 0x00009a00ff0e7b82 */ /* 0x000ee20000000800 */
[----:B------:R-:W-:Y:S01]  /*0f70*/  MOV R104, 0x3f800000 ;  /* 0x3f80000000687802 */ /* 0x000fe20000000f00 */
[----:B------:R-:W-:Y:S01]  /*0f80*/  UIADD3 UR8, UP0, UR12, 0x80, URZ ;  /* 0x000000800c087890 */ /* 0x000fe2000ff1e03f */
[----:B------:R-:W-:-:S02]  /*0f90*/  MOV R105, 0x3f800000 ;  /* 0x3f80000000697802 */ /* 0x000fc40000000f00 */
[----:B------:R-:W-:Y:S02]  /*0fa0*/  CS2R R72, SRZ ;  /* 0x0000000000487805 */ /* 0x000fe4000001ff00 */
[----:B------:R-:W-:Y:S01]  /*0fb0*/  MOV R106, 0x3f800000 ;  /* 0x3f800000006a7802 */ /* 0x000fe20000000f00 */
[----:B------:R-:W-:Y:S01]  /*0fc0*/  UIADD3.X UR9, UR4, 0x40000040, URZ, UP0, !UPT ;  /* 0x4000004004097890 */ /* 0x000fe200087fe43f */
[----:B------:R-:W-:Y:S01]  /*0fd0*/  MOV R102, 0xff800000 ;  /* 0xff80000000667802 */ /* 0x000fe20000000f00 */
[----:B0-----:R-:W-:Y:S01]  /*0fe0*/  IMAD R100, R100, UR5, RZ ;  /* 0x0000000564647c24 */ /* 0x001fe2000f8e02ff */
[----:B------:R-:W-:Y:S01]  /*0ff0*/  CS2R R74, SRZ ;  /* 0x00000000004a7805 */ /* 0x000fe2000001ff00 */
[----:B------:R-:W-:Y:S01]  /*1000*/  IMAD R10, R4, R101, RZ ;  /* 0x00000065040a7224 */ /* 0x000fe200078e02ff */
[----:B------:R-:W-:Y:S02]  /*1010*/  CS2R R76, SRZ ;  /* 0x00000000004c7805 */ /* 0x000fe4000001ff00 */
[----:B------:R-:W-:-:S02]  /*1020*/  CS2R R78, SRZ ;  /* 0x00000000004e7805 */ /* 0x000fc4000001ff00 */
[----:B------:R-:W-:Y:S02]  /*1030*/  SHF.L.U32 R3, R100, 0x1, RZ ;  /* 0x0000000164037819 */ /* 0x000fe400000006ff */
[----:B------:R-:W-:Y:S02]  /*1040*/  CS2R R80, SRZ ;  /* 0x0000000000507805 */ /* 0x000fe4000001ff00 */
[----:B------:R-:W-:Y:S01]  /*1050*/  CS2R R82, SRZ ;  /* 0x0000000000527805 */ /* 0x000fe2000001ff00 */
[----:B-1----:R-:W-:Y:S01]  /*1060*/  IMAD R98, R98, UR5, RZ ;  /* 0x0000000562627c24 */ /* 0x002fe2000f8e02ff */
[----:B------:R-:W-:Y:S01]  /*1070*/  IADD3 R89, P1, P2, R8, UR6, R3 ;  /* 0x0000000608597c10 */ /* 0x000fe2000fa3e003 */
[----:B------:R-:W-:Y:S01]  /*1080*/  IMAD.HI R8, R7, 0x2, RZ ;  /* 0x0000000207087827 */ /* 0x000fe200078e02ff */
[----:B------:R-:W-:Y:S02]  /*1090*/  CS2R R84, SRZ ;  /* 0x0000000000547805 */ /* 0x000fe4000001ff00 */
[----:B------:R-:W-:-:S02]  /*10a0*/  CS2R R86, SRZ ;  /* 0x0000000000567805 */ /* 0x000fc4000001ff00 */
[----:B------:R-:W-:Y:S01]  /*10b0*/  CS2R R56, SRZ ;  /* 0x0000000000387805 */ /* 0x000fe2000001ff00 */
[----:B------:R-:W-:Y:S01]  /*10c0*/  IMAD.HI R3, R100, 0x2, RZ ;  /* 0x0000000264037827 */ /* 0x000fe200078e02ff */
[----:B------:R-:W-:Y:S02]  /*10d0*/  LOP3.LUT R100, R12, 0x7e, R5, 0x78, !PT ;  /* 0x0000007e0c647812 */ /* 0x000fe400078e7805 */
[----:B------:R-:W-:Y:S02]  /*10e0*/  CS2R R58, SRZ ;  /* 0x00000000003a7805 */ /* 0x000fe4000001ff00 */
[----:B------:R-:W-:Y:S01]  /*10f0*/  CS2R R60, SRZ ;  /* 0x00000000003c7805 */ /* 0x000fe2000001ff00 */
[----:B------:R-:W-:Y:S01]  /*1100*/  IMAD R7, R6, R99, RZ ;  /* 0x0000006306077224 */ /* 0x000fe200078e02ff */
[C---:B------:R-:W-:Y:S01]  /*1110*/  LEA R6, R101.reuse, R10, 0x2 ;  /* 0x0000000a65067211 */ /* 0x040fe200078e10ff */
[----:B---3--:R-:W-:Y:S01]  /*1120*/  IMAD R5, R4, R14, RZ ;  /* 0x0000000e04057224 */ /* 0x008fe200078e02ff */
[----:B------:R-:W-:Y:S01]  /*1130*/  IADD3.X R15, R8, UR7, R3, P1, P2 ;  /* 0x00000007080f7c10 */ /* 0x000fe20008fe4403 */
[----:B------:R-:W-:Y:S01]  /*1140*/  ULDC.64 UR6, c[0x0][0x220] ;  /* 0x0000880000067ab9 */ /* 0x000fe20000000a00 */
[----:B------:R-:W-:-:S02]  /*1150*/  LEA R8, R101, R6, 0x2 ;  /* 0x0000000665087211 */ /* 0x000fc400078e10ff */
[----:B------:R-:W-:Y:S02]  /*1160*/  CS2R R62, SRZ ;  /* 0x00000000003e7805 */ /* 0x000fe4000001ff00 */
[C---:B------:R-:W-:Y:S01]  /*1170*/  SHF.L.U32 R3, R98.reuse, 0x1, RZ ;  /* 0x0000000162037819 */ /* 0x040fe200000006ff */
[----:B------:R-:W-:Y:S01]  /*1180*/  IMAD.HI R98, R98, 0x2, RZ ;  /* 0x0000000262627827 */ /* 0x000fe200078e02ff */
[----:B------:R-:W-:Y:S02]  /*1190*/  SHF.L.U32 R12, R7, 0x1, RZ ;  /* 0x00000001070c7819 */ /* 0x000fe400000006ff */
[----:B------:R-:W-:Y:S02]  /*11a0*/  CS2R R64, SRZ ;  /* 0x0000000000407805 */ /* 0x000fe4000001ff00 */
[----:B------:R-:W-:Y:S01]  /*11b0*/  LEA R4, R101, R8, 0x2 ;  /* 0x0000000865047211 */ /* 0x000fe200078e10ff */
[----:B------:R-:W-:Y:S01]  /*11c0*/  IMAD.HI R7, R7, 0x2, RZ ;  /* 0x0000000207077827 */ /* 0x000fe200078e02ff */
[----:B------:R-:W-:Y:S01]  /*11d0*/  IADD3 R24, P0, P1, R12, UR6, R3 ;  /* 0x000000060c187c10 */ /* 0x000fe2000f91e003 */
[----:B------:R-:W-:Y:S01]  /*11e0*/  UIADD3 UR6, UR16, 0x2000, URZ ;  /* 0x0000200010067890 */ /* 0x000fe2000fffe03f */
[----:B------:R-:W-:-:S02]  /*11f0*/  LEA R124, P2, R10, R89, 0x1 ;  /* 0x000000590a7c7211 */ /* 0x000fc400078408ff */
[----:B------:R-:W-:Y:S02]  /*1200*/  CS2R R66, SRZ ;  /* 0x0000000000427805 */ /* 0x000fe4000001ff00 */
[C---:B------:R-:W-:Y:S01]  /*1210*/  LEA R12, R101.reuse, R4, 0x2 ;  /* 0x00000004650c7211 */ /* 0x040fe200078e10ff */
[----:B------:R-:W-:Y:S01]  /*1220*/  USHF.R.U32.HI UR6, URZ, 0x4, UR6 ;  /* 0x000000043f067899 */ /* 0x000fe20008011606 */
[----:B------:R-:W-:Y:S02]  /*1230*/  LEA R122, P3, R6, R89, 0x1 ;  /* 0x00000059067a7211 */ /* 0x000fe400078608ff */
[----:B------:R-:W-:Y:S02]  /*1240*/  CS2R R68, SRZ ;  /* 0x0000000000447805 */ /* 0x000fe4000001ff00 */
[----:B------:R-:W-:Y:S01]  /*1250*/  LEA.HI.X.SX32 R125, R10, R15, 0x1, P2 ;  /* 0x0000000f0a7d7211 */ /* 0x000fe200010f0eff */
[----:B------:R-:W-:Y:S01]  /*1260*/  USGXT.U32 UR6, UR6, 0xe ;  /* 0x0000000e0606789a */ /* 0x000fe20008000000 */
[----:B------:R-:W-:-:S02]  /*1270*/  LEA R10, R101, R12, 0x2 ;  /* 0x0000000c650a7211 */ /* 0x000fc400078e10ff */
[----:B------:R-:W-:Y:S02]  /*1280*/  CS2R R70, SRZ ;  /* 0x0000000000467805 */ /* 0x000fe4000001ff00 */
[----:B------:R-:W-:Y:S01]  /*1290*/  LEA.HI.X.SX32 R123, R6, R15, 0x1, P3 ;  /* 0x0000000f067b7211 */ /* 0x000fe200018f0eff */
[----:B------:R-:W-:Y:S01]  /*12a0*/  UMOV UR10, 0xfffffffe ;  /* 0xfffffffe000a7882 */ /* 0x000fe20000000000 */
[C---:B------:R-:W-:Y:S01]  /*12b0*/  LEA R6, R101.reuse, R10, 0x2 ;  /* 0x0000000a65067211 */ /* 0x040fe200078e10ff */
[----:B------:R-:W-:Y:S01]  /*12c0*/  UMOV UR11, 0x7fffffdf ;  /* 0x7fffffdf000b7882 */ /* 0x000fe20000000000 */
[C---:B------:R-:W-:Y:S01]  /*12d0*/  LEA R9, R14.reuse, R5, 0x2 ;  /* 0x000000050e097211 */ /* 0x040fe200078e10ff */
[----:B------:R-:W-:Y:S01]  /*12e0*/  UIADD3.64 UR20, UR8, 0x80, URZ ;  /* 0x0000008008147897 */ /* 0x000fe2000fffe03f */
[----:B------:R-:W-:Y:S01]  /*12f0*/  LEA R3, R101, R6, 0x2 ;  /* 0x0000000665037211 */ /* 0x000fe200078e10ff */
[----:B------:R-:W-:Y:S01]  /*1300*/  UIADD3.64 UR24, UR8, 0x100, URZ ;  /* 0x0000010008187897 */ /* 0x000fe2000fffe03f */
[----:B------:R-:W-:Y:S01]  /*1310*/  LEA R11, R14, R9, 0x2 ;  /* 0x000000090e0b7211 */ /* 0x000fe200078e10ff */
[----:B------:R-:W-:Y:S01]  /*1320*/  ULDC UR17, c[0x0][0x238] ;  /* 0x00008e0000117ab9 */ /* 0x000fe20000000800 */
[-C--:B------:R-:W-:Y:S01]  /*1330*/  LEA R118, P2, R8, R89.reuse, 0x1 ;  /* 0x0000005908767211 */ /* 0x080fe200078408ff */
[----:B------:R-:W-:Y:S01]  /*1340*/  UMOV UR14, UR6 ;  /* 0x00000006000e7c82 */ /* 0x000fe20008000000 */
[-C--:B------:R-:W-:Y:S01]  /*1350*/  LEA R96, P3, R4, R89.reuse, 0x1 ;  /* 0x0000005904607211 */ /* 0x080fe200078608ff */
[----:B------:R-:W-:Y:S01]  /*1360*/  UMOV UR15, 0x80000020 ;  /* 0x80000020000f7882 */ /* 0x000fe20000000000 */
[----:B------:R-:W-:-:S02]  /*1370*/  LEA R88, P5, R3, R89, 0x1 ;  /* 0x0000005903587211 */ /* 0x000fc400078a08ff */
[----:B--2---:R-:W-:Y:S02]  /*1380*/  LEA R13, R14, R11, 0x2 ;  /* 0x0000000b0e0d7211 */ /* 0x004fe400078e10ff */
[-C--:B------:R-:W-:Y:S02]  /*1390*/  LEA.HI.X.SX32 R119, R8, R15.reuse, 0x1, P2 ;  /* 0x0000000f08777211 */ /* 0x080fe400010f0eff */
[----:B------:R-:W-:Y:S02]  /*13a0*/  LEA.HI.X.SX32 R97, R4, R15, 0x1, P3 ;  /* 0x0000000f04617211 */ /* 0x000fe400018f0eff */
[-C--:B------:R-:W-:Y:S02]  /*13b0*/  LEA R94, P2, R12, R89.reuse, 0x1 ;  /* 0x000000590c5e7211 */ /* 0x080fe400078408ff */
[-C--:B------:R-:W-:Y:S02]  /*13c0*/  LEA R92, P3, R10, R89.reuse, 0x1 ;  /* 0x000000590a5c7211 */ /* 0x080fe400078608ff */
[----:B------:R-:W-:-:S02]  /*13d0*/  LEA R90, P4, R6, R89, 0x1 ;  /* 0x00000059065a7211 */ /* 0x000fc400078808ff */
[----:B------:R-:W-:Y:S02]  /*13e0*/  LEA.HI.X.SX32 R89, R3, R15, 0x1, P5 ;  /* 0x0000000f03597211 */ /* 0x000fe400028f0eff */
[C---:B------:R-:W-:Y:S02]  /*13f0*/  LEA R3, R14.reuse, R13, 0x2 ;  /* 0x0000000d0e037211 */ /* 0x040fe400078e10ff */
[----:B------:R-:W-:Y:S01]  /*1400*/  IADD3.X R98, R7, UR7, R98, P0, P1 ;  /* 0x0000000707627c10 */ /* 0x000fe200087e2462 */
[----:B------:R-:W-:Y:S01]  /*1410*/  UMOV UR7, URZ ;  /* 0x0000003f00077c82 */ /* 0x000fe20008000000 */
[C---:B------:R-:W-:Y:S01]  /*1420*/  LEA R22, P0, R5.reuse, R24, 0x1 ;  /* 0x0000001805167211 */ /* 0x040fe200078008ff */
[----:B------:R-:W-:Y:S01]  /*1430*/  UIADD3.64 UR10, UR6, -UR10, URZ ;  /* 0x8000000a060a7297 */ /* 0x000fe2000fffe03f */
[----:B------:R-:W-:Y:S02]  /*1440*/  LEA R4, R14, R3, 0x2 ;  /* 0x000000030e047211 */ /* 0x000fe400078e10ff */
[----:B------:R-:W-:-:S02]  /*1450*/  LEA.HI.X.SX32 R23, R5, R98, 0x1, P0 ;  /* 0x0000006205177211 */ /* 0x000fc400000f0eff */
[----:B------:R-:W-:Y:S02]  /*1460*/  LEA R5, R14, R4, 0x2 ;  /* 0x000000040e057211 */ /* 0x000fe400078e10ff */
[-C--:B------:R-:W-:Y:S02]  /*1470*/  LEA.HI.X.SX32 R95, R12, R15.reuse, 0x1, P2 ;  /* 0x0000000f0c5f7211 */ /* 0x080fe400010f0eff */
[----:B------:R-:W-:Y:S02]  /*1480*/  LEA.HI.X.SX32 R91, R6, R15, 0x1, P4 ;  /* 0x0000000f065b7211 */ /* 0x000fe400020f0eff */
[-C--:B------:R-:W-:Y:S02]  /*1490*/  LEA R20, P1, R9, R24.reuse, 0x1 ;  /* 0x0000001809147211 */ /* 0x080fe400078208ff */
[-C--:B------:R-:W-:Y:S02]  /*14a0*/  LEA R18, P0, R11, R24.reuse, 0x1 ;  /* 0x000000180b127211 */ /* 0x080fe400078008ff */
[----:B------:R-:W-:-:S02]  /*14b0*/  LEA R16, P2, R13, R24, 0x1 ;  /* 0x000000180d107211 */ /* 0x000fc400078408ff */
[----:B------:R-:W-:Y:S02]  /*14c0*/  LEA R6, R14, R5, 0x2 ;  /* 0x000000050e067211 */ /* 0x000fe400078e10ff */
[----:B------:R-:W-:Y:S02]  /*14d0*/  LEA.HI.X.SX32 R93, R10, R15, 0x1, P3 ;  /* 0x0000000f0a5d7211 */ /* 0x000fe400018f0eff */
[-C--:B------:R-:W-:Y:S02]  /*14e0*/  LEA.HI.X.SX32 R21, R9, R98.reuse, 0x1, P1 ;  /* 0x0000006209157211 */ /* 0x080fe400008f0eff */
[-C--:B------:R-:W-:Y:S02]  /*14f0*/  LEA.HI.X.SX32 R19, R11, R98.reuse, 0x1, P0 ;  /* 0x000000620b137211 */ /* 0x080fe400000f0eff */
[----:B------:R-:W-:Y:S02]  /*1500*/  LEA.HI.X.SX32 R17, R13, R98, 0x1, P2 ;  /* 0x000000620d117211 */ /* 0x000fe400010f0eff */
[----:B------:R-:W-:-:S02]  /*1510*/  LEA R14, P0, R3, R24, 0x1 ;  /* 0x00000018030e7211 */ /* 0x000fc400078008ff */
[-C--:B------:R-:W-:Y:S02]  /*1520*/  LEA R12, P1, R4, R24.reuse, 0x1 ;  /* 0x00000018040c7211 */ /* 0x080fe400078208ff */
[-C--:B------:R-:W-:Y:S02]  /*1530*/  LEA R10, P2, R5, R24.reuse, 0x1 ;  /* 0x00000018050a7211 */ /* 0x080fe400078408ff */
[----:B------:R-:W-:Y:S02]  /*1540*/  LEA R8, P3, R6, R24, 0x1 ;  /* 0x0000001806087211 */ /* 0x000fe400078608ff */
[-C--:B------:R-:W-:Y:S02]  /*1550*/  LEA.HI.X.SX32 R15, R3, R98.reuse, 0x1, P0 ;  /* 0x00000062030f7211 */ /* 0x080fe400000f0eff */
[-C--:B------:R-:W-:Y:S02]  /*1560*/  LEA.HI.X.SX32 R13, R4, R98.reuse, 0x1, P1 ;  /* 0x00000062040d7211 */ /* 0x080fe400008f0eff */
[----:B------:R-:W-:-:S02]  /*1570*/  LEA.HI.X.SX32 R11, R5, R98, 0x1, P2 ;  /* 0x00000062050b7211 */ /* 0x000fc400010f0eff */
[----:B------:R-:W-:Y:S02]  /*1580*/  LEA.HI.X.SX32 R9, R6, R98, 0x1, P3 ;  /* 0x0000006206097211 */ /* 0x000fe400018f0eff */
[----:B------:R-:W-:Y:S02]  /*1590*/  MOV R5, RZ ;  /* 0x000000ff00057202 */ /* 0x000fe40000000f00 */
[----:B------:R-:W-:Y:S02]  /*15a0*/  MOV R98, RZ ;  /* 0x000000ff00627202 */ /* 0x000fe40000000f00 */
[----:B------:R-:W-:Y:S02]  /*15b0*/  MOV R3, 0xff800000 ;  /* 0xff80000000037802 */ /* 0x000fe40000000f00 */
[----:B------:R-:W-:Y:S02]  /*15c0*/  MOV R4, 0xff800000 ;  /* 0xff80000000047802 */ /* 0x000fe40000000f00 */
[----:B------:R-:W-:-:S07]  /*15d0*/  LOP3.LUT R6, R100, 0x20, RZ, 0x3c, !PT ;  /* 0x0000002064067812 */ /* 0x000fce00078e3cff */
.L_x_1:
[----:B------:R-:W-:-:S04]  /*15e0*/  IMAD.WIDE R24, R5, 0x2, R124 ;  /* 0x0000000205187825 */ /* 0x000fc800078e027c */
[C---:B------:R-:W-:Y:S01]  /*15f0*/  IMAD.WIDE R28, R5.reuse, 0x2, R118 ;  /* 0x00000002051c7825 */ /* 0x040fe200078e0276 */
[----:B------:R0:W2:Y:S03]  /*1600*/  LDG.E.U16 R7, desc[UR18][R24.64] ;  /* 0x0000001218077981 */ /* 0x0000a6000c1e1500 */
[C---:B------:R-:W-:Y:S02]  /*1610*/  IMAD.WIDE R32, R5.reuse, 0x2, R94 ;  /* 0x0000000205207825 */ /* 0x040fe400078e025e */
[----:B------:R-:W3:Y:S02]  /*1620*/  LDG.E.U16 R29, desc[UR18][R28.64] ;  /* 0x000000121c1d7981 */ /* 0x000ee4000c1e1500 */
[C---:B------:R-:W-:Y:S02]  /*1630*/  IMAD.WIDE R36, R5.reuse, 0x2, R90 ;  /* 0x0000000205247825 */ /* 0x040fe400078e025a */
[----:B------:R-:W4:Y:S02]  /*1640*/  LDG.E.U16 R33, desc[UR18][R32.64] ;  /* 0x0000001220217981 */ /* 0x000f24000c1e1500 */
[----:B------:R-:W-:-:S02]  /*1650*/  IMAD.WIDE R26, R5, 0x2, R122 ;  /* 0x00000002051a7825 */ /* 0x000fc400078e027a */
[----:B------:R-:W5:Y:S02]  /*1660*/  LDG.E.U16 R37, desc[UR18][R36.64] ;  /* 0x0000001224257981 */ /* 0x000f64000c1e1500 */
[C---:B------:R-:W-:Y:S02]  /*1670*/  IMAD.WIDE R30, R5.reuse, 0x2, R96 ;  /* 0x00000002051e7825 */ /* 0x040fe400078e0260 */
[----:B------:R-:W5:Y:S02]  /*1680*/  LDG.E.U16 R27, desc[UR18][R26.64] ;  /* 0x000000121a1b7981 */ /* 0x000f64000c1e1500 */
[C---:B------:R-:W-:Y:S02]  /*1690*/  IMAD.WIDE R34, R5.reuse, 0x2, R92 ;  /* 0x0000000205227825 */ /* 0x040fe400078e025c */
[----:B------:R-:W5:Y:S02]  /*16a0*/  LDG.E.U16 R31, desc[UR18][R30.64] ;  /* 0x000000121e1f7981 */ /* 0x000f64000c1e1500 */
[----:B0-----:R-:W-:-:S02]  /*16b0*/  IMAD.WIDE R24, R5, 0x2, R88 ;  /* 0x0000000205187825 */ /* 0x001fc400078e0258 */
[----:B------:R-:W5:Y:S04]  /*16c0*/  LDG.E.U16 R35, desc[UR18][R34.64] ;  /* 0x0000001222237981 */ /* 0x000f68000c1e1500 */
[----:B------:R-:W5:Y:S01]  /*16d0*/  LDG.E.U16 R121, desc[UR18][R24.64] ;  /* 0x0000001218797981 */ /* 0x000f62000c1e1500 */
[----:B------:R-:W-:Y:S01]  /*16e0*/  BAR.SYNC.DEFER_BLOCKING 0x0 ;  /* 0x0000000000007b1d */ /* 0x000fe20000010000 */
[----:B------:R-:W-:-:S04]  /*16f0*/  IMAD.WIDE R108, R98, 0x2, R22 ;  /* 0x00000002626c7825 */ /* 0x000fc800078e0216 */
[----:B------:R-:W-:-:S04]  /*1700*/  IMAD.WIDE R110, R98, 0x2, R18 ;  /* 0x00000002626e7825 */ /* 0x000fc800078e0212 */
[----:B------:R-:W-:-:S04]  /*1710*/  IMAD.WIDE R112, R98, 0x2, R10 ;  /* 0x0000000262707825 */ /* 0x000fc800078e020a */
[----:B------:R-:W-:Y:S01]  /*1720*/  IMAD.WIDE R116, R98, 0x2, R14 ;  /* 0x0000000262747825 */ /* 0x000fe200078e020e */
[----:B------:R-:W-:Y:S01]  /*1730*/  UMOV UR13, 0x40000040 ;  /* 0x40000040000d7882 */ /* 0x000fe20000000000 */
[----:B------:R-:W-:Y:S01]  /*1740*/  UMOV UR22, UR14 ;  /* 0x0000000e00167c82 */ /* 0x000fe20008000000 */
[----:B------:R-:W-:Y:S01]  /*1750*/  UMOV UR23, UR15 ;  /* 0x0000000f00177c82 */ /* 0x000fe20008000000 */
[----:B--2---:R0:W-:Y:S04]  /*1760*/  STS.U16 [R100+UR16+0x2000], R7 ;  /* 0x0020000764007988 */ /* 0x0041e80008000410 */
[----:B---3--:R-:W-:Y:S04]  /*1770*/  STS.U16 [R100+UR16+0x2200], R29 ;  /* 0x0022001d64007988 */ /* 0x008fe80008000410 */
[----:B----4-:R-:W-:Y:S04]  /*1780*/  STS.U16 [R100+UR16+0x2400], R33 ;  /* 0x0024002164007988 */ /* 0x010fe80008000410 */
[----:B-----5:R-:W-:Y:S04]  /*1790*/  STS.U16 [R100+UR16+0x2600], R37 ;  /* 0x0026002564007988 */ /* 0x020fe80008000410 */
[----:B------:R-:W-:Y:S04]  /*17a0*/  STS.U16 [R6+UR16+0x2100], R27 ;  /* 0x0021001b06007988 */ /* 0x000fe80008000410 */
[----:B------:R-:W-:Y:S04]  /*17b0*/  STS.U16 [R6+UR16+0x2300], R31 ;  /* 0x0023001f06007988 */ /* 0x000fe80008000410 */
[----:B------:R1:W-:Y:S04]  /*17c0*/  STS.U16 [R6+UR16+0x2500], R35 ;  /* 0x0025002306007988 */ /* 0x0003e80008000410 */
[----:B------:R2:W-:Y:S01]  /*17d0*/  STS.U16 [R6+UR16+0x2700], R121 ;  /* 0x0027007906007988 */ /* 0x0005e20008000410 */
[----:B------:R3:W-:Y:S06]  /*17e0*/  MEMBAR.ALL.CTA ;  /* 0x0000000000007992 */ /* 0x0007ec0000008000 */
[----:B---3--:R-:W3:Y:S02]  /*17f0*/  FENCE.VIEW.ASYNC.S ;  /* 0x00000000000073c6 */ /* 0x008ee40000000000 */
[----:B---3--:R-:W-:Y:S06]  /*1800*/  BAR.SYNC.DEFER_BLOCKING 0x0 ;  /* 0x0000000000007b1d */ /* 0x008fec0000010000 */
[----:B0-----:R-:W3:Y:S04]  /*1810*/  LDG.E.U16 R7, desc[UR18][R108.64] ;  /* 0x000000126c077981 */ /* 0x001ee8000c1e1500 */
[----:B------:R0:W4:Y:S04]  /*1820*/  LDG.E.U16 R114, desc[UR18][R110.64] ;  /* 0x000000126e727981 */ /* 0x000128000c1e1500 */
[----:B------:R5:W4:Y:S04]  /*1830*/  LDG.E.U16 R115, desc[UR18][R112.64] ;  /* 0x0000001270737981 */ /* 0x000b28000c1e1500 */
[----:B------:R-:W4:Y:S01]  /*1840*/  LDG.E.U16 R116, desc[UR18][R116.64] ;  /* 0x0000001274747981 */ /* 0x000f22000c1e1500 */
[----:B-1----:R-:W-:-:S06]  /*1850*/  WARPGROUP.ARRIVE ;  /* 0x00000000000079c5 */ /* 0x002fcc0000000000 */
[----:B------:R-:W-:Y:S01]  /*1860*/  HGMMA.64x32x16.F32 R40, gdesc[UR12].tnspA, RZ, !UPT ;  /* 0x206000000c2879f0 */ /* 0x000fe2000c7008ff */
[C---:B0-----:R-:W-:Y:S01]  /*1870*/  IMAD.WIDE R110, R98.reuse, 0x2, R16 ;  /* 0x00000002626e7825 */ /* 0x041fe200078e0210 */
[----:B------:R-:W-:Y:S01]  /*1880*/  UMOV UR26, UR10 ;  /* 0x0000000a001a7c82 */ /* 0x000fe20008000000 */
[----:B------:R-:W-:Y:S02]  /*1890*/  UMOV UR27, UR11 ;  /* 0x0000000b001b7c82 */ /* 0x000fe40008000000 */
[C---:B-----5:R-:W-:Y:S02]  /*18a0*/  IMAD.WIDE R112, R98.reuse, 0x2, R12 ;  /* 0x0000000262707825 */ /* 0x060fe400078e020c */
[----:B------:R-:W5:Y:S02]  /*18b0*/  LDG.E.U16 R110, desc[UR18][R110.64] ;  /* 0x000000126e6e7981 */ /* 0x000f64000c1e1500 */
[----:B--2---:R-:W-:-:S05]  /*18c0*/  IMAD.WIDE R120, R98, 0x2, R20 ;  /* 0x0000000262787825 */ /* 0x004fca00078e0214 */
[----:B------:R-:W2:Y:S04]  /*18d0*/  LDG.E.U16 R109, desc[UR18][R120.64] ;  /* 0x00000012786d7981 */ /* 0x000ea8000c1e1500 */
[----:B------:R0:W5:Y:S01]  /*18e0*/  LDG.E.U16 R111, desc[UR18][R112.64] ;  /* 0x00000012706f7981 */ /* 0x000162000c1e1500 */
[----:B------:R-:W-:Y:S04]  /*18f0*/  HGMMA.64x32x16.F32 R40, gdesc[UR8].tnspA, R40 ;  /* 0x20600000082879f0 */ /* 0x000fe80008700828 */
[----:B------:R-:W-:Y:S01]  /*1900*/  HGMMA.64x32x16.F32 R24, gdesc[UR20].tnspA, RZ, !UPT ;  /* 0x20600000141879f0 */ /* 0x000fe2000c7008ff */
[----:B0-----:R-:W-:-:S05]  /*1910*/  IMAD.WIDE R112, R98, 0x2, R8 ;  /* 0x0000000262707825 */ /* 0x001fca00078e0208 */
[----:B------:R0:W5:Y:S01]  /*1920*/  LDG.E.U16 R108, desc[UR18][R112.64] ;  /* 0x00000012706c7981 */ /* 0x000162000c1e1500 */
[----:B------:R-:W-:Y:S03]  /*1930*/  HGMMA.64x32x16.F32 R24, gdesc[UR24].tnspA, R24, gsb0 ;  /* 0x20600000181879f0 */ /* 0x000fe60008000818 */
[----:B------:R-:W-:Y:S02]  /*1940*/  WARPGROUP.DEPBAR.LE gsb0, 0x0 ;  /* 0x00008000000079c5 */ /* 0x000fe40000010000 */
[----:B------:R-:W-:Y:S01]  /*1950*/  BAR.SYNC.DEFER_BLOCKING 0x0 ;  /* 0x0000000000007b1d */ /* 0x000fe20000010000 */
[----:B------:R-:W-:Y:S01]  /*1960*/  FMUL R117, R40, UR17 ;  /* 0x0000001128757c20 */ /* 0x000fe20008400000 */
[----:B------:R-:W-:-:S05]  /*1970*/  FMUL R120, R41, UR17 ;  /* 0x0000001129787c20 */ /* 0x000fca0008400000 */
[----:B------:R-:W-:Y:S01]  /*1980*/  FMNMX R120, R117, R120, !PT ;  /* 0x0000007875787209 */ /* 0x000fe20007800000 */
[----:B------:R-:W-:-:S05]  /*1990*/  FMUL R117, R44, UR17 ;  /* 0x000000112c757c20 */ /* 0x000fca0008400000 */
[----:B------:R-:W-:Y:S01]  /*19a0*/  FMNMX R120, R117, R120, !PT ;  /* 0x0000007875787209 */ /* 0x000fe20007800000 */
[----:B------:R-:W-:Y:S01]  /*19b0*/  FMUL R117, R45, UR17 ;  /* 0x000000112d757c20 */ /* 0x000fe20008400000 */
[----:B0-----:R-:W-:-:S04]  /*19c0*/  FMUL R112, R48, UR17 ;  /* 0x0000001130707c20 */ /* 0x001fc80008400000 */
[----:B------:R-:W-:-:S04]  /*19d0*/  FMNMX R117, R117, R120, !PT ;  /* 0x0000007875757209 */ /* 0x000fc80007800000 */
[----:B------:R-:W-:Y:S01]  /*19e0*/  FMNMX R112, R112, R117, !PT ;  /* 0x0000007570707209 */ /* 0x000fe20007800000 */
[----:B------:R-:W-:Y:S01]  /*19f0*/  FMUL R113, R42, UR17 ;  /* 0x000000112a717c20 */ /* 0x000fe20008400000 */
[----:B---3--:R0:W-:Y:S02]  /*1a00*/  STS.U16 [R100+UR16+0x2000], R7 ;  /* 0x0020000764007988 */ /* 0x0081e40008000410 */
[----:B0-----:R-:W-:-:S05]  /*1a10*/  FMUL R7, R49, UR17 ;  /* 0x0000001131077c20 */ /* 0x001fca0008400000 */
[----:B------:R-:W-:Y:S01]  /*1a20*/  FMNMX R112, R7, R112, !PT ;  /* 0x0000007007707209 */ /* 0x000fe20007800000 */
[----:B------:R-:W-:-:S05]  /*1a30*/  FMUL R7, R52, UR17 ;  /* 0x0000001134077c20 */ /* 0x000fca0008400000 */
[----:B------:R-:W-:Y:S01]  /*1a40*/  FMNMX R112, R7, R112, !PT ;  /* 0x0000007007707209 */ /* 0x000fe20007800000 */
[----:B------:R-:W-:Y:S01]  /*1a50*/  FMUL R7, R53, UR17 ;  /* 0x0000001135077c20 */ /* 0x000fe20008400000 */
[----:B----4-:R0:W-:Y:S04]  /*1a60*/  STS.U16 [R100+UR16+0x2200], R114 ;  /* 0x0022007264007988 */ /* 0x0101e80008000410 */
[----:B------:R-:W-:Y:S01]  /*1a70*/  FMNMX R7, R7, R112, !PT ;  /* 0x0000007007077209 */ /* 0x000fe20007800000 */
[----:B0-----:R-:W-:-:S04]  /*1a80*/  FMUL R114, R43, UR17 ;  /* 0x000000112b727c20 */ /* 0x001fc80008400000 */
[----:B------:R-:W0:Y:S01]  /*1a90*/  SHFL.BFLY PT, R112, R7, 0x2, 0x1f ;  /* 0x0c401f0007707f89 */ /* 0x000e2200000e0000 */
[----:B------:R-:W-:Y:S01]  /*1aa0*/  FMNMX R114, R113, R114, !PT ;  /* 0x0000007271727209 */ /* 0x000fe20007800000 */
[----:B------:R-:W-:-:S05]  /*1ab0*/  FMUL R113, R46, UR17 ;  /* 0x000000112e717c20 */ /* 0x000fca0008400000 */
[----:B------:R-:W-:Y:S01]  /*1ac0*/  FMNMX R114, R113, R114, !PT ;  /* 0x0000007271727209 */ /* 0x000fe20007800000 */
[----:B------:R-:W-:-:S05]  /*1ad0*/  FMUL R113, R47, UR17 ;  /* 0x000000112f717c20 */ /* 0x000fca0008400000 */
[----:B------:R-:W-:Y:S01]  /*1ae0*/  FMNMX R114, R113, R114, !PT ;  /* 0x0000007271727209 */ /* 0x000fe20007800000 */
[----:B------:R-:W-:-:S05]  /*1af0*/  FMUL R113, R50, UR17 ;  /* 0x0000001132717c20 */ /* 0x000fca0008400000 */
[----:B------:R-:W-:Y:S01]  /*1b00*/  FMNMX R114, R113, R114, !PT ;  /* 0x0000007271727209 */ /* 0x000fe20007800000 */
[----:B------:R-:W-:Y:S01]  /*1b10*/  FMUL R113, R51, UR17 ;  /* 0x0000001133717c20 */ /* 0x000fe20008400000 */
[----:B0-----:R-:W-:-:S04]  /*1b20*/  FMNMX R112, R7, R112, !PT ;  /* 0x0000007007707209 */ /* 0x001fc80007800000 */
[----:B------:R-:W-:Y:S01]  /*1b30*/  FMNMX R114, R113, R114, !PT ;  /* 0x0000007271727209 */ /* 0x000fe20007800000 */
[----:B------:R-:W-:Y:S01]  /*1b40*/  FMUL R113, R54, UR17 ;  /* 0x0000001136717c20 */ /* 0x000fe20008400000 */
[----:B------:R-:W0:Y:S04]  /*1b50*/  SHFL.BFLY PT, R7, R112, 0x1, 0x1f ;  /* 0x0c201f0070077f89 */ /* 0x000e2800000e0000 */
[----:B------:R1:W-:Y:S04]  /*1b60*/  STS.U16 [R100+UR16+0x2600], R115 ;  /* 0x0026007364007988 */ /* 0x0003e80008000410 */
[----:B------:R3:W-:Y:S01]  /*1b70*/  STS.U16 [R100+UR16+0x2400], R116 ;  /* 0x0024007464007988 */ /* 0x0007e20008000410 */
[----:B-1----:R-:W-:Y:S01]  /*1b80*/  FMNMX R115, R113, R114, !PT ;  /* 0x0000007271737209 */ /* 0x002fe20007800000 */
[----:B------:R-:W-:Y:S01]  /*1b90*/  FMUL R113, R24, UR17 ;  /* 0x0000001118717c20 */ /* 0x000fe20008400000 */
[----:B------:R-:W-:Y:S01]  /*1ba0*/  FMUL R114, R25, UR17 ;  /* 0x0000001119727c20 */ /* 0x000fe20008400000 */
[----:B---3--:R-:W-:-:S04]  /*1bb0*/  FMUL R116, R55, UR17 ;  /* 0x0000001137747c20 */ /* 0x008fc80008400000 */
[----:B------:R-:W-:Y:S01]  /*1bc0*/  FMNMX R114, R113, R114, !PT ;  /* 0x0000007271727209 */ /* 0x000fe20007800000 */
[----:B------:R-:W-:Y:S01]  /*1bd0*/  FMUL R113, R28, UR17 ;  /* 0x000000111c717c20 */ /* 0x000fe20008400000 */
[----:B------:R-:W-:-:S04]  /*1be0*/  FMNMX R116, R116, R115, !PT ;  /* 0x0000007374747209 */ /* 0x000fc80007800000 */
[----:B------:R-:W-:Y:S02]  /*1bf0*/  FMNMX R115, R113, R114, !PT ;  /* 0x0000007271737209 */ /* 0x000fe40007800000 */
[----:B------:R-:W1:Y:S01]  /*1c00*/  SHFL.BFLY PT, R113, R116, 0x2, 0x1f ;  /* 0x0c401f0074717f89 */ /* 0x000e6200000e0000 */
[----:B0-----:R-:W-:Y:S01]  /*1c10*/  FMNMX R114, R112, R7, !PT ;  /* 0x0000000770727209 */ /* 0x001fe20007800000 */
[----:B------:R-:W-:-:S03]  /*1c20*/  FMUL R112, R29, UR17 ;  /* 0x000000111d707c20 */ /* 0x000fc60008400000 */
[----:B------:R-:W-:Y:S02]  /*1c30*/  FMNMX R7, R114, R107, !PT ;  /* 0x0000006b72077209 */ /* 0x000fe40007800000 */
[----:B------:R-:W-:Y:S01]  /*1c40*/  FMNMX R115, R112, R115, !PT ;  /* 0x0000007370737209 */ /* 0x000fe20007800000 */
[----:B------:R-:W-:Y:S02]  /*1c50*/  FMUL R112, R32, UR17 ;  /* 0x0000001120707c20 */ /* 0x000fe40008400000 */
[----:B------:R-:W-:-:S03]  /*1c60*/  FFMA R40, R40, UR17, -R7 ;  /* 0x0000001128287c23 */ /* 0x000fc60008000807 */
[----:B------:R-:W-:Y:S01]  /*1c70*/  FMNMX R115, R112, R115, !PT ;  /* 0x0000007370737209 */ /* 0x000fe20007800000 */
[----:B------:R-:W-:Y:S01]  /*1c80*/  FMUL R112, R40, 1.4426950216293334961 ;  /* 0x3fb8aa3b28707820 */ /* 0x000fe20000400000 */
[----:B------:R-:W-:Y:S01]  /*1c90*/  FMUL R40, R33, UR17 ;  /* 0x0000001121287c20 */ /* 0x000fe20008400000 */
[--C-:B------:R-:W-:Y:S01]  /*1ca0*/  FFMA R45, R45, UR17, -R7.reuse ;  /* 0x000000112d2d7c23 */ /* 0x100fe20008000807 */
[----:B------:R-:W-:-:S03]  /*1cb0*/  FFMA R41, R41, UR17, -R7 ;  /* 0x0000001129297c23 */ /* 0x000fc60008000807 */
[----:B------:R-:W-:Y:S02]  /*1cc0*/  FMNMX R40, R40, R115, !PT ;  /* 0x0000007328287209 */ /* 0x000fe40007800000 */
[----:B-1----:R-:W-:Y:S01]  /*1cd0*/  FMNMX R116, R116, R113, !PT ;  /* 0x0000007174747209 */ /* 0x002fe20007800000 */
[----:B------:R-:W-:Y:S01]  /*1ce0*/  FMUL R115, R45, 1.4426950216293334961 ;  /* 0x3fb8aa3b2d737820 */ /* 0x000fe20000400000 */
[----:B------:R-:W-:-:S03]  /*1cf0*/  FMUL R117, R41, 1.4426950216293334961 ;  /* 0x3fb8aa3b29757820 */ /* 0x000fc60000400000 */
[----:B------:R-:W0:Y:S01]  /*1d00*/  SHFL.BFLY PT, R45, R116, 0x1, 0x1f ;  /* 0x0c201f00742d7f89 */ /* 0x000e2200000e0000 */
[----:B------:R-:W-:Y:S01]  /*1d10*/  FMUL R41, R36, UR17 ;  /* 0x0000001124297c20 */ /* 0x000fe20008400000 */
[----:B------:R-:W-:-:S04]  /*1d20*/  FFMA R44, R44, UR17, -R7 ;  /* 0x000000112c2c7c23 */ /* 0x000fc80008000807 */
[----:B------:R-:W-:Y:S01]  /*1d30*/  FMNMX R40, R41, R40, !PT ;  /* 0x0000002829287209 */ /* 0x000fe20007800000 */
[----:B------:R-:W-:Y:S01]  /*1d40*/  FMUL R41, R37, UR17 ;  /* 0x0000001125297c20 */ /* 0x000fe20008400000 */
[----:B------:R-:W-:Y:S01]  /*1d50*/  FMUL R114, R44, 1.4426950216293334961 ;  /* 0x3fb8aa3b2c727820 */ /* 0x000fe20000400000 */
[--C-:B------:R-:W-:Y:S01]  /*1d60*/  FFMA R44, R49, UR17, -R7.reuse ;  /* 0x00000011312c7c23 */ /* 0x100fe20008000807 */
[--C-:B------:R-:W-:Y:S01]  /*1d70*/  FFMA R48, R48, UR17, -R7.reuse ;  /* 0x0000001130307c23 */ /* 0x100fe20008000807 */
[----:B------:R1:W-:Y:S01]  /*1d80*/  MUFU.EX2 R113, R117 ;  /* 0x0000007500717308 */ /* 0x0003e20000000800 */
[----:B------:R-:W-:Y:S01]  /*1d90*/  FMNMX R49, R41, R40, !PT ;  /* 0x0000002829317209 */ /* 0x000fe20007800000 */
[----:B------:R-:W-:Y:S01]  /*1da0*/  FMUL R41, R44, 1.4426950216293334961 ;  /* 0x3fb8aa3b2c297820 */ /* 0x000fe20000400000 */
[----:B------:R-:W-:Y:S01]  /*1db0*/  FMUL R44, R26, UR17 ;  /* 0x000000111a2c7c20 */ /* 0x000fe20008400000 */
[----:B------:R-:W-:Y:S01]  /*1dc0*/  FMUL R120, R48, 1.4426950216293334961 ;  /* 0x3fb8aa3b30787820 */ /* 0x000fe20000400000 */
[--C-:B------:R-:W-:Y:S01]  /*1dd0*/  FFMA R48, R52, UR17, -R7.reuse ;  /* 0x0000001134307c23 */ /* 0x100fe20008000807 */
[----:B-1----:R-:W-:Y:S01]  /*1de0*/  FMUL R117, R27, UR17 ;  /* 0x000000111b757c20 */ /* 0x002fe20008400000 */
[----:B------:R-:W-:-:S04]  /*1df0*/  FFMA R53, R53, UR17, -R7 ;  /* 0x0000001135357c23 */ /* 0x000fc80008000807 */
[----:B------:R-:W-:Y:S01]  /*1e00*/  FMNMX R52, R44, R117, !PT ;  /* 0x000000752c347209 */ /* 0x000fe20007800000 */
[----:B------:R-:W-:Y:S01]  /*1e10*/  FMUL R44, R48, 1.4426950216293334961 ;  /* 0x3fb8aa3b302c7820 */ /* 0x000fe20000400000 */
[----:B0-----:R-:W-:Y:S01]  /*1e20*/  FMNMX R48, R116, R45, !PT ;  /* 0x0000002d74307209 */ /* 0x001fe20007800000 */
[----:B------:R-:W-:Y:S01]  /*1e30*/  FMUL R45, R53, 1.4426950216293334961 ;  /* 0x3fb8aa3b352d7820 */ /* 0x000fe20000400000 */
[----:B------:R-:W-:Y:S01]  /*1e40*/  FADD R53, -R7, R107 ;  /* 0x0000006b07357221 */ /* 0x000fe20000000100 */
[----:B------:R-:W0:Y:S01]  /*1e50*/  SHFL.BFLY PT, R116, R49, 0x2, 0x1f ;  /* 0x0c401f0031747f89 */ /* 0x000e2200000e0000 */
[----:B------:R-:W-:Y:S02]  /*1e60*/  FMNMX R48, R48, R3, !PT ;  /* 0x0000000330307209 */ /* 0x000fe40007800000 */
[----:B------:R-:W-:Y:S01]  /*1e70*/  FMUL R117, R53, 1.4426950216293334961 ;  /* 0x3fb8aa3b35757820 */ /* 0x000fe20000400000 */
[----:B------:R-:W-:Y:S01]  /*1e80*/  FMUL R53, R30, UR17 ;  /* 0x000000111e357c20 */ /* 0x000fe20008400000 */
[----:B------:R1:W-:Y:S01]  /*1e90*/  MUFU.EX2 R40, R120 ;  /* 0x0000007800287308 */ /* 0x0003e20000000800 */
[----:B------:R-:W-:-:S03]  /*1ea0*/  FFMA R107, R42, UR17, -R48 ;  /* 0x000000112a6b7c23 */ /* 0x000fc60008000830 */
[----:B-1----:R-:W-:Y:S01]  /*1eb0*/  FMNMX R120, R53, R52, !PT ;  /* 0x0000003435787209 */ /* 0x002fe20007800000 */
[----:B------:R-:W-:Y:S01]  /*1ec0*/  FMUL R53, R31, UR17 ;  /* 0x000000111f357c20 */ /* 0x000fe20008400000 */
[----:B------:R-:W-:Y:S01]  /*1ed0*/  FMUL R52, R107, 1.4426950216293334961 ;  /* 0x3fb8aa3b6b347820 */ /* 0x000fe20000400000 */
[----:B------:R-:W-:-:S03]  /*1ee0*/  FFMA R107, R43, UR17, -R48 ;  /* 0x000000112b6b7c23 */ /* 0x000fc60008000830 */
[----:B------:R-:W-:Y:S01]  /*1ef0*/  FMNMX R43, R53, R120, !PT ;  /* 0x00000078352b7209 */ /* 0x000fe20007800000 */
[--C-:B------:R-:W-:Y:S01]  /*1f00*/  FFMA R53, R46, UR17, -R48.reuse ;  /* 0x000000112e357c23 */ /* 0x100fe20008000830 */
[----:B------:R-:W-:Y:S01]  /*1f10*/  FMUL R46, R34, UR17 ;  /* 0x00000011222e7c20 */ /* 0x000fe20008400000 */
[----:B------:R-:W-:-:S04]  /*1f20*/  FFMA R47, R47, UR17, -R48 ;  /* 0x000000112f2f7c23 */ /* 0x000fc80008000830 */
[----:B------:R-:W-:Y:S01]  /*1f30*/  FMNMX R43, R46, R43, !PT ;  /* 0x0000002b2e2b7209 */ /* 0x000fe20007800000 */
[----:B------:R-:W-:Y:S01]  /*1f40*/  FMUL R46, R35, UR17 ;  /* 0x00000011232e7c20 */ /* 0x000fe20008400000 */
[----:B------:R1:W-:Y:S01]  /*1f50*/  MUFU.EX2 R42, R117 ;  /* 0x00000075002a7308 */ /* 0x0003e20000000800 */
[----:B0-----:R-:W-:Y:S01]  /*1f60*/  FMNMX R49, R49, R116, !PT ;  /* 0x0000007431317209 */ /* 0x001fe20007800000 */
[--C-:B------:R-:W-:Y:S01]  /*1f70*/  FFMA R50, R50, UR17, -R48.reuse ;  /* 0x0000001132327c23 */ /* 0x100fe20008000830 */
[----:B------:R-:W-:Y:S01]  /*1f80*/  FFMA R51, R51, UR17, -R48 ;  /* 0x0000001133337c23 */ /* 0x000fe20008000830 */
[----:B-1----:R-:W-:Y:S01]  /*1f90*/  FMUL R117, R47, 1.4426950216293334961 ;  /* 0x3fb8aa3b2f757820 */ /* 0x002fe20000400000 */
[----:B------:R-:W-:Y:S01]  /*1fa0*/  FMNMX R47, R46, R43, !PT ;  /* 0x0000002b2e2f7209 */ /* 0x000fe20007800000 */
[----:B------:R-:W-:Y:S01]  /*1fb0*/  FMUL R46, R38, UR17 ;  /* 0x00000011262e7c20 */ /* 0x000fe20008400000 */
[----:B------:R-:W0:Y:S01]  /*1fc0*/  SHFL.BFLY PT, R120, R49, 0x1, 0x1f ;  /* 0x0c201f0031787f89 */ /* 0x000e2200000e0000 */
[----:B------:R-:W-:-:S03]  /*1fd0*/  FMUL R43, R50, 1.4426950216293334961 ;  /* 0x3fb8aa3b322b7820 */ /* 0x000fc60000400000 */
[----:B------:R-:W-:Y:S01]  /*1fe0*/  FMNMX R50, R46, R47, !PT ;  /* 0x0000002f2e327209 */ /* 0x000fe20007800000 */
[----:B------:R-:W-:Y:S01]  /*1ff0*/  FMUL R46, R51, 1.4426950216293334961 ;  /* 0x3fb8aa3b332e7820 */ /* 0x000fe20000400000 */
[----:B------:R-:W-:Y:S01]  /*2000*/  FMUL R51, R39, UR17 ;  /* 0x0000001127337c20 */ /* 0x000fe20008400000 */
[----:B------:R-:W-:-:S04]  /*2010*/  FFMA R54, R54, UR17, -R48 ;  /* 0x0000001136367c23 */ /* 0x000fc80008000830 */
[----:B------:R-:W-:Y:S01]  /*2020*/  FMNMX R51, R51, R50, !PT ;  /* 0x0000003233337209 */ /* 0x000fe20007800000 */
[----:B------:R-:W-:-:S04]  /*2030*/  FMUL R47, R54, 1.4426950216293334961 ;  /* 0x3fb8aa3b362f7820 */ /* 0x000fc80000400000 */
[----:B------:R-:W1:Y:S01]  /*2040*/  SHFL.BFLY PT, R54, R51, 0x2, 0x1f ;  /* 0x0c401f0033367f89 */ /* 0x000e6200000e0000 */
[----:B0-----:R-:W-:-:S04]  /*2050*/  FMNMX R49, R49, R120, !PT ;  /* 0x0000007831317209 */ /* 0x001fc80007800000 */
[----:B------:R-:W-:Y:S01]  /*2060*/  FMNMX R49, R49, R4, !PT ;  /* 0x0000000431317209 */ /* 0x000fe20007800000 */
[----:B------:R-:W-:-:S04]  /*2070*/  FMUL R53, R53, 1.4426950216293334961 ;  /* 0x3fb8aa3b35357820 */ /* 0x000fc80000400000 */
[--C-:B------:R-:W-:Y:S01]  /*2080*/  FFMA R25, R25, UR17, -R49.reuse ;  /* 0x0000001119197c23 */ /* 0x100fe20008000831 */
[--C-:B------:R-:W-:Y:S01]  /*2090*/  FFMA R24, R24, UR17, -R49.reuse ;  /* 0x0000001118187c23 */ /* 0x100fe20008000831 */
[----:B------:R0:W-:Y:S03]  /*20a0*/  MUFU.EX2 R116, R53 ;  /* 0x0000003500747308 */ /* 0x0001e60000000800 */
[----:B------:R-:W-:Y:S01]  /*20b0*/  FMUL R120, R24, 1.4426950216293334961 ;  /* 0x3fb8aa3b18787820 */ /* 0x000fe20000400000 */
[----:B-1----:R-:W-:Y:S01]  /*20c0*/  FMNMX R24, R51, R54, !PT ;  /* 0x0000003633187209 */ /* 0x002fe20007800000 */
[----:B0-----:R-:W-:Y:S01]  /*20d0*/  FMUL R53, R25, 1.4426950216293334961 ;  /* 0x3fb8aa3b19357820 */ /* 0x001fe20000400000 */
[----:B------:R-:W-:-:S04]  /*20e0*/  FFMA R25, R28, UR17, -R49 ;  /* 0x000000111c197c23 */ /* 0x000fc80008000831 */
[----:B------:R-:W-:Y:S02]  /*20f0*/  FMUL R54, R25, 1.4426950216293334961 ;  /* 0x3fb8aa3b19367820 */ /* 0x000fe40000400000 */
[----:B------:R-:W0:Y:S01]  /*2100*/  SHFL.BFLY PT, R25, R24, 0x1, 0x1f ;  /* 0x0c201f0018197f89 */ /* 0x000e2200000e0000 */
[----:B------:R-:W-:Y:S01]  /*2110*/  FFMA R55, R55, UR17, -R48 ;  /* 0x0000001137377c23 */ /* 0x000fe20008000830 */
[----:B------:R-:W-:-:S03]  /*2120*/  FFMA R51, R29, UR17, -R49 ;  /* 0x000000111d337c23 */ /* 0x000fc60008000831 */
[----:B------:R-:W-:Y:S01]  /*2130*/  FMUL R55, R55, 1.4426950216293334961 ;  /* 0x3fb8aa3b37377820 */ /* 0x000fe20000400000 */
[----:B------:R-:W-:Y:S01]  /*2140*/  FADD R50, -R48, R3 ;  /* 0x0000000330327221 */ /* 0x000fe20000000100 */
[----:B------:R-:W-:Y:S02]  /*2150*/  FMUL R107, R107, 1.4426950216293334961 ;  /* 0x3fb8aa3b6b6b7820 */ /* 0x000fe40000400000 */
[----:B------:R1:W-:Y:S01]  /*2160*/  MUFU.EX2 R3, R55 ;  /* 0x0000003700037308 */ /* 0x0003e20000000800 */
[----:B--2---:R-:W-:Y:S04]  /*2170*/  STS.U16 [R6+UR16+0x2100], R109 ;  /* 0x0021006d06007988 */ /* 0x004fe80008000410 */
[----:B-----5:R-:W-:Y:S03]  /*2180*/  STS.U16 [R6+UR16+0x2300], R110 ;  /* 0x0023006e06007988 */ /* 0x020fe60008000410 */
[----:B------:R-:W2:Y:S01]  /*2190*/  MUFU.EX2 R112, R112 ;  /* 0x0000007000707308 */ /* 0x000ea20000000800 */
[----:B-1----:R-:W-:Y:S01]  /*21a0*/  FMUL R55, R51, 1.4426950216293334961 ;  /* 0x3fb8aa3b33377820 */ /* 0x002fe20000400000 */
[----:B------:R1:W-:Y:S01]  /*21b0*/  STS.U16 [R6+UR16+0x2500], R111 ;  /* 0x0025006f06007988 */ /* 0x0003e20008000410 */
[----:B------:R-:W-:-:S03]  /*21c0*/  FFMA R51, R32, UR17, -R49 ;  /* 0x0000001120337c23 */ /* 0x000fc60008000831 */
[----:B------:R3:W-:Y:S01]  /*21d0*/  STS.U16 [R6+UR16+0x2700], R108 ;  /* 0x0027006c06007988 */ /* 0x0007e20008000410 */
[----:B0-----:R-:W-:Y:S01]  /*21e0*/  FMNMX R25, R24, R25, !PT ;  /* 0x0000001918197209 */ /* 0x001fe20007800000 */
[----:B------:R0:W-:Y:S01]  /*21f0*/  MUFU.EX2 R32, R55 ;  /* 0x0000003700207308 */ /* 0x0001e20000000800 */
[----:B------:R4:W-:Y:S06]  /*2200*/  MEMBAR.ALL.CTA ;  /* 0x0000000000007992 */ /* 0x0009ec0000008000 */
[----:B----4-:R-:W4:Y:S01]  /*2210*/  FENCE.VIEW.ASYNC.S ;  /* 0x00000000000073c6 */ /* 0x010f220000000000 */
[----:B------:R-:W5:Y:S01]  /*2220*/  MUFU.EX2 R114, R114 ;  /* 0x0000007200727308 */ /* 0x000f620000000800 */
[----:B0-----:R-:W-:Y:S01]  /*2230*/  FMNMX R55, R25, R102, !PT ;  /* 0x0000006619377209 */ /* 0x001fe20007800000 */
[----:B------:R-:W-:-:S06]  /*2240*/  FFMA R36, R36, UR17, -R49 ;  /* 0x0000001124247c23 */ /* 0x000fcc0008000831 */
[----:B------:R-:W-:Y:S01]  /*2250*/  MUFU.EX2 R52, R52 ;  /* 0x0000003400347308 */ /* 0x000fe20000000800 */
[----:B------:R-:W-:-:S07]  /*2260*/  FFMA R34, R34, UR17, -R55 ;  /* 0x0000001122227c23 */ /* 0x000fce0008000837 */
[----:B------:R-:W-:Y:S01]  /*2270*/  MUFU.EX2 R107, R107 ;  /* 0x0000006b006b7308 */ /* 0x000fe20000000800 */
[----:B------:R-:W-:Y:S01]  /*2280*/  FFMA R33, R33, UR17, -R49 ;  /* 0x0000001121217c23 */ /* 0x000fe20008000831 */
[----:B------:R-:W-:Y:S01]  /*2290*/  FFMA R27, R27, UR17, -R55 ;  /* 0x000000111b1b7c23 */ /* 0x000fe20008000837 */
[----:B------:R-:W-:-:S05]  /*22a0*/  FMUL R34, R34, 1.4426950216293334961 ;  /* 0x3fb8aa3b22227820 */ /* 0x000fca0000400000 */
[----:B------:R-:W0:Y:S01]  /*22b0*/  MUFU.EX2 R115, R115 ;  /* 0x0000007300737308 */ /* 0x000e220000000800 */
[----:B------:R-:W-:Y:S01]  /*22c0*/  FMUL R36, R36, 1.4426950216293334961 ;  /* 0x3fb8aa3b24247820 */ /* 0x000fe20000400000 */
[----:B------:R-:W-:Y:S01]  /*22d0*/  FFMA R37, R37, UR17, -R49 ;  /* 0x0000001125257c23 */ /* 0x000fe20008000831 */
[----:B------:R-:W-:Y:S01]  /*22e0*/  FFMA R26, R26, UR17, -R55 ;  /* 0x000000111a1a7c23 */ /* 0x000fe20008000837 */
[----:B------:R-:W-:-:S04]  /*22f0*/  FMUL R33, R33, 1.4426950216293334961 ;  /* 0x3fb8aa3b21217820 */ /* 0x000fc80000400000 */
[----:B------:R-:W3:Y:S01]  /*2300*/  MUFU.EX2 R117, R117 ;  /* 0x0000007500757308 */ /* 0x000ee20000000800 */
[----:B------:R-:W-:Y:S01]  /*2310*/  FMUL R27, R27, 1.4426950216293334961 ;  /* 0x3fb8aa3b1b1b7820 */ /* 0x000fe20000400000 */
[----:B------:R-:W-:Y:S01]  /*2320*/  FFMA R30, R30, UR17, -R55 ;  /* 0x000000111e1e7c23 */ /* 0x000fe20008000837 */
[----:B--2---:R-:W-:Y:S01]  /*2330*/  FADD R121, R112, R113 ;  /* 0x0000007170797221 */ /* 0x004fe20000000000 */
[----:B------:R-:W-:-:S04]  /*2340*/  FADD R24, -R49, R4 ;  /* 0x0000000431187221 */ /* 0x000fc80000000100 */
[----:B------:R-:W-:Y:S01]  /*2350*/  MUFU.EX2 R120, R120 ;  /* 0x0000007800787308 */ /* 0x000fe20000000800 */
[----:B------:R-:W-:Y:S01]  /*2360*/  FMUL R37, R37, 1.4426950216293334961 ;  /* 0x3fb8aa3b25257820 */ /* 0x000fe20000400000 */
[----:B------:R-:W-:-:S06]  /*2370*/  FMUL R26, R26, 1.4426950216293334961 ;  /* 0x3fb8aa3b1a1a7820 */ /* 0x000fcc0000400000 */
[----:B------:R-:W2:Y:S01]  /*2380*/  MUFU.EX2 R28, R53 ;  /* 0x00000035001c7308 */ /* 0x000ea20000000800 */
[----:B------:R-:W-:Y:S01]  /*2390*/  FMUL R50, R50, 1.4426950216293334961 ;  /* 0x3fb8aa3b32327820 */ /* 0x000fe20000400000 */
[--C-:B------:R-:W-:Y:S01]  /*23a0*/  FFMA R25, R31, UR17, -R55.reuse ;  /* 0x000000111f197c23 */ /* 0x100fe20008000837 */
[--C-:B------:R-:W-:Y:S01]  /*23b0*/  FFMA R35, R35, UR17, -R55.reuse ;  /* 0x0000001123237c23 */ /* 0x100fe20008000837 */
[--C-:B------:R-:W-:Y:S01]  /*23c0*/  FFMA R38, R38, UR17, -R55.reuse ;  /* 0x0000001126267c23 */ /* 0x100fe20008000837 */
[----:B------:R-:W-:-:S03]  /*23d0*/  FFMA R39, R39, UR17, -R55 ;  /* 0x0000001127277c23 */ /* 0x000fc60008000837 */
[----:B-1----:R1:W-:Y:S01]  /*23e0*/  MUFU.EX2 R111, R34 ;  /* 0x00000022006f7308 */ /* 0x0023e20000000800 */
[----:B------:R-:W-:Y:S01]  /*23f0*/  FMUL R30, R30, 1.4426950216293334961 ;  /* 0x3fb8aa3b1e1e7820 */ /* 0x000fe20000400000 */
[----:B-----5:R-:W-:Y:S01]  /*2400*/  FADD R110, R114, R121 ;  /* 0x00000079726e7221 */ /* 0x020fe20000000000 */
[----:B------:R-:W-:Y:S01]  /*2410*/  FMUL R51, R51, 1.4426950216293334961 ;  /* 0x3fb8aa3b33337820 */ /* 0x000fe20000400000 */
[----:B------:R-:W-:-:S04]  /*2420*/  FMUL R24, R24, 1.4426950216293334961 ;  /* 0x3fb8aa3b18187820 */ /* 0x000fc80000400000 */
[----:B------:R-:W5:Y:S01]  /*2430*/  MUFU.EX2 R29, R54 ;  /* 0x00000036001d7308 */ /* 0x000f620000000800 */
[----:B-1----:R-:W-:Y:S01]  /*2440*/  FADD R34, -R55, R102 ;  /* 0x0000006637227221 */ /* 0x002fe20000000100 */
[----:B------:R-:W-:Y:S01]  /*2450*/  FMUL R35, R35, 1.4426950216293334961 ;  /* 0x3fb8aa3b23237820 */ /* 0x000fe20000400000 */
[----:B------:R-:W-:Y:S02]  /*2460*/  FMUL R38, R38, 1.4426950216293334961 ;  /* 0x3fb8aa3b26267820 */ /* 0x000fe40000400000 */
[----:B------:R-:W-:-:S03]  /*2470*/  FMUL R34, R34, 1.4426950216293334961 ;  /* 0x3fb8aa3b22227820 */ /* 0x000fc60000400000 */
[----:B------:R-:W-:Y:S01]  /*2480*/  MUFU.EX2 R54, R36 ;  /* 0x0000002400367308 */ /* 0x000fe20000000800 */
[----:B------:R-:W-:Y:S01]  /*2490*/  FMUL R39, R39, 1.4426950216293334961 ;  /* 0x3fb8aa3b27277820 */ /* 0x000fe20000400000 */
[----:B0-----:R-:W-:-:S06]  /*24a0*/  FADD R110, R115, R110 ;  /* 0x0000006e736e7221 */ /* 0x001fcc0000000000 */
[----:B------:R0:W-:Y:S08]  /*24b0*/  MUFU.EX2 R36, R27 ;  /* 0x0000001b00247308 */ /* 0x0001f00000000800 */
[----:B------:R-:W-:Y:S01]  /*24c0*/  MUFU.EX2 R53, R33 ;  /* 0x0000002100357308 */ /* 0x000fe20000000800 */
[----:B0-----:R-:W-:-:S07]  /*24d0*/  FADD R27, R52, R107 ;  /* 0x0000006b341b7221 */ /* 0x001fce0000000000 */
[----:B------:R0:W-:Y:S08]  /*24e0*/  MUFU.EX2 R4, R37 ;  /* 0x0000002500047308 */ /* 0x0001f00000000800 */
[----:B------:R1:W4:Y:S01]  /*24f0*/  MUFU.EX2 R33, R26 ;  /* 0x0000001a00217308 */ /* 0x0003220000000800 */
[----:B0-----:R-:W-:Y:S01]  /*2500*/  FMUL R37, R25, 1.4426950216293334961 ;  /* 0x3fb8aa3b19257820 */ /* 0x001fe20000400000 */
[----:B------:R-:W-:-:S06]  /*2510*/  F2FP.F16.F32.PACK_AB R25, R107, R52 ;  /* 0x000000346b19723e */ /* 0x000fcc00000000ff */
[----:B------:R0:W-:Y:S01]  /*2520*/  MUFU.EX2 R31, R30 ;  /* 0x0000001e001f7308 */ /* 0x0001e20000000800 */
[----:B-1----:R-:W-:-:S07]  /*2530*/  F2FP.F16.F32.PACK_AB R26, R115, R114 ;  /* 0x00000072731a723e */ /* 0x002fce00000000ff */
[----:B------:R-:W1:Y:S01]  /*2540*/  MUFU.EX2 R50, R50 ;  /* 0x0000003200327308 */ /* 0x000e620000000800 */
[----:B0-----:R-:W-:-:S07]  /*2550*/  FADD R30, R116, R27 ;  /* 0x0000001b741e7221 */ /* 0x001fce0000000000 */
[----:B------:R0:W1:Y:S01]  /*2560*/  MUFU.EX2 R109, R24 ;  /* 0x00000018006d7308 */ /* 0x0000620000000800 */
[----:B---3--:R-:W-:Y:S01]  /*2570*/  FADD R107, R117, R30 ;  /* 0x0000001e756b7221 */ /* 0x008fe20000000000 */
[----:B--2---:R-:W-:-:S06]  /*2580*/  FADD R30, R120, R28 ;  /* 0x0000001c781e7221 */ /* 0x004fcc0000000000 */
[----:B------:R-:W2:Y:S01]  /*2590*/  MUFU.EX2 R115, R34 ;  /* 0x0000002200737308 */ /* 0x000ea20000000800 */
[----:B0-----:R-:W-:-:S07]  /*25a0*/  F2FP.F16.F32.PACK_AB R24, R113, R112 ;  /* 0x000000707118723e */ /* 0x001fce00000000ff */
[----:B------:R-:W-:Y:S08]  /*25b0*/  MUFU.EX2 R41, R41 ;  /* 0x0000002900297308 */ /* 0x000ff00000000800 */
[----:B------:R-:W-:Y:S08]  /*25c0*/  MUFU.EX2 R44, R44 ;  /* 0x0000002c002c7308 */ /* 0x000ff00000000800 */
[----:B------:R-:W-:Y:S08]  /*25d0*/  MUFU.EX2 R45, R45 ;  /* 0x0000002d002d7308 */ /* 0x000ff00000000800 */
[----:B------:R-:W-:Y:S08]  /*25e0*/  MUFU.EX2 R43, R43 ;  /* 0x0000002b002b7308 */ /* 0x000ff00000000800 */
[----:B------:R-:W-:Y:S08]  /*25f0*/  MUFU.EX2 R46, R46 ;  /* 0x0000002e002e7308 */ /* 0x000ff00000000800 */
[----:B------:R-:W-:Y:S08]  /*2600*/  MUFU.EX2 R47, R47 ;  /* 0x0000002f002f7308 */ /* 0x000ff00000000800 */
[----:B------:R-:W-:Y:S08]  /*2610*/  MUFU.EX2 R51, R51 ;  /* 0x0000003300337308 */ /* 0x000ff00000000800 */
[----:B------:R5:W0:Y:S08]  /*2620*/  MUFU.EX2 R108, R37 ;  /* 0x00000025006c7308 */ /* 0x000a300000000800 */
[----:B------:R3:W3:Y:S01]  /*2630*/  MUFU.EX2 R52, R35 ;  /* 0x0000002300347308 */ /* 0x0006e20000000800 */
[----:B-----5:R-:W-:-:S07]  /*2640*/  FADD R37, R29, R30 ;  /* 0x0000001e1d257221 */ /* 0x020fce0000000000 */
[----:B------:R5:W-:Y:S08]  /*2650*/  MUFU.EX2 R112, R38 ;  /* 0x0000002600707308 */ /* 0x000bf00000000800 */
[----:B------:R-:W5:Y:S01]  /*2660*/  MUFU.EX2 R113, R39 ;  /* 0x0000002700717308 */ /* 0x000f620000000800 */
[C---:B------:R-:W-:Y:S01]  /*2670*/  FADD R102, R32.reuse, R37 ;  /* 0x0000002520667221 */ /* 0x040fe20000000000 */
[----:B------:R-:W-:Y:S01]  /*2680*/  F2FP.F16.F32.PACK_AB R30, R32, R29 ;  /* 0x0000001d201e723e */ /* 0x000fe200000000ff */
[----:B----4-:R-:W-:Y:S01]  /*2690*/  FADD R32, R33, R36 ;  /* 0x0000002421207221 */ /* 0x010fe20000000000 */
[----:B------:R-:W-:Y:S01]  /*26a0*/  F2FP.F16.F32.PACK_AB R27, R117, R116 ;  /* 0x00000074751b723e */ /* 0x000fe200000000ff */
[-C--:B------:R-:W-:Y:S01]  /*26b0*/  FMUL R72, R72, R42.reuse ;  /* 0x0000002a48487220 */ /* 0x080fe20000400000 */
[-C--:B------:R-:W-:Y:S01]  /*26c0*/  FMUL R73, R73, R42.reuse ;  /* 0x0000002a49497220 */ /* 0x080fe20000400000 */
[-C--:B------:R-:W-:Y:S01]  /*26d0*/  FMUL R76, R76, R42.reuse ;  /* 0x0000002a4c4c7220 */ /* 0x080fe20000400000 */
[-C--:B------:R-:W-:Y:S01]  /*26e0*/  FMUL R77, R77, R42.reuse ;  /* 0x0000002a4d4d7220 */ /* 0x080fe20000400000 */
[-C--:B------:R-:W-:Y:S01]  /*26f0*/  FMUL R80, R80, R42.reuse ;  /* 0x0000002a50507220 */ /* 0x080fe20000400000 */
[-C--:B------:R-:W-:Y:S01]  /*2700*/  FMUL R81, R81, R42.reuse ;  /* 0x0000002a51517220 */ /* 0x080fe20000400000 */
[----:B------:R-:W-:Y:S01]  /*2710*/  FMUL R84, R84, R42 ;  /* 0x0000002a54547220 */ /* 0x000fe20000400000 */
[-C--:B-1----:R-:W-:Y:S01]  /*2720*/  FMUL R74, R74, R50.reuse ;  /* 0x000000324a4a7220 */ /* 0x082fe20000400000 */
[-C--:B------:R-:W-:Y:S01]  /*2730*/  FMUL R75, R75, R50.reuse ;  /* 0x000000324b4b7220 */ /* 0x080fe20000400000 */
[-C--:B------:R-:W-:Y:S01]  /*2740*/  FMUL R78, R78, R50.reuse ;  /* 0x000000324e4e7220 */ /* 0x080fe20000400000 */
[-C--:B------:R-:W-:Y:S01]  /*2750*/  FMUL R79, R79, R50.reuse ;  /* 0x000000324f4f7220 */ /* 0x080fe20000400000 */
[-C--:B------:R-:W-:Y:S01]  /*2760*/  FMUL R82, R82, R50.reuse ;  /* 0x0000003252527220 */ /* 0x080fe20000400000 */
[-C--:B------:R-:W-:Y:S01]  /*2770*/  FMUL R83, R83, R50.reuse ;  /* 0x0000003253537220 */ /* 0x080fe20000400000 */
[----:B------:R-:W-:Y:S01]  /*2780*/  FMUL R86, R86, R50 ;  /* 0x0000003256567220 */ /* 0x000fe20000400000 */
[-C--:B------:R-:W-:Y:S01]  /*2790*/  FMUL R56, R56, R109.reuse ;  /* 0x0000006d38387220 */ /* 0x080fe20000400000 */
[-C--:B------:R-:W-:Y:S01]  /*27a0*/  FMUL R57, R57, R109.reuse ;  /* 0x0000006d39397220 */ /* 0x080fe20000400000 */
[-C--:B------:R-:W-:Y:S01]  /*27b0*/  FMUL R60, R60, R109.reuse ;  /* 0x0000006d3c3c7220 */ /* 0x080fe20000400000 */
[-C--:B------:R-:W-:Y:S01]  /*27c0*/  FMUL R61, R61, R109.reuse ;  /* 0x0000006d3d3d7220 */ /* 0x080fe20000400000 */
[-C--:B------:R-:W-:Y:S01]  /*27d0*/  FMUL R64, R64, R109.reuse ;  /* 0x0000006d40407220 */ /* 0x080fe20000400000 */
[-C--:B------:R-:W-:Y:S01]  /*27e0*/  FMUL R65, R65, R109.reuse ;  /* 0x0000006d41417220 */ /* 0x080fe20000400000 */
[----:B------:R-:W-:Y:S01]  /*27f0*/  FMUL R68, R68, R109 ;  /* 0x0000006d44447220 */ /* 0x000fe20000400000 */
[-C--:B--2---:R-:W-:Y:S01]  /*2800*/  FMUL R58, R58, R115.reuse ;  /* 0x000000733a3a7220 */ /* 0x084fe20000400000 */
[-C--:B------:R-:W-:Y:S01]  /*2810*/  FMUL R59, R59, R115.reuse ;  /* 0x000000733b3b7220 */ /* 0x080fe20000400000 */
[-C--:B------:R-:W-:Y:S01]  /*2820*/  FMUL R62, R62, R115.reuse ;  /* 0x000000733e3e7220 */ /* 0x080fe20000400000 */
[-C--:B------:R-:W-:Y:S01]  /*2830*/  FMUL R63, R63, R115.reuse ;  /* 0x000000733f3f7220 */ /* 0x080fe20000400000 */
[-C--:B------:R-:W-:Y:S01]  /*2840*/  FMUL R66, R66, R115.reuse ;  /* 0x0000007342427220 */ /* 0x080fe20000400000 */
[-C--:B------:R-:W-:Y:S01]  /*2850*/  FMUL R67, R67, R115.reuse ;  /* 0x0000007343437220 */ /* 0x080fe20000400000 */
[----:B------:R-:W-:Y:S01]  /*2860*/  FMUL R70, R70, R115 ;  /* 0x0000007346467220 */ /* 0x000fe20000400000 */
[----:B------:R-:W-:Y:S01]  /*2870*/  FMUL R85, R85, R42 ;  /* 0x0000002a55557220 */ /* 0x000fe20000400000 */
[----:B------:R-:W-:Y:S01]  /*2880*/  FMUL R87, R87, R50 ;  /* 0x0000003257577220 */ /* 0x000fe20000400000 */
[----:B------:R-:W-:Y:S01]  /*2890*/  FMUL R69, R69, R109 ;  /* 0x0000006d45457220 */ /* 0x000fe20000400000 */
[----:B------:R-:W-:Y:S01]  /*28a0*/  FMUL R71, R71, R115 ;  /* 0x0000007347477220 */ /* 0x000fe20000400000 */
[----:B------:R-:W-:Y:S01]  /*28b0*/  F2FP.F16.F32.PACK_AB R29, R36, R33 ;  /* 0x00000021241d723e */ /* 0x000fe200000000ff */
[----:B------:R-:W-:Y:S01]  /*28c0*/  FADD R117, R31, R32 ;  /* 0x000000201f757221 */ /* 0x000fe20000000000 */
[----:B------:R-:W-:-:S02]  /*28d0*/  F2FP.F16.F32.PACK_AB R28, R28, R120 ;  /* 0x000000781c1c723e */ /* 0x000fc400000000ff */
[----:B0-----:R-:W-:Y:S02]  /*28e0*/  F2FP.F16.F32.PACK_AB R31, R108, R31 ;  /* 0x0000001f6c1f723e */ /* 0x001fe400000000ff */
[----:B------:R-:W-:Y:S02]  /*28f0*/  F2FP.F16.F32.PACK_AB R32, R41, R40 ;  /* 0x000000282920723e */ /* 0x000fe400000000ff */
[----:B------:R-:W-:Y:S02]  /*2900*/  F2FP.F16.F32.PACK_AB R34, R45, R44 ;  /* 0x0000002c2d22723e */ /* 0x000fe400000000ff */
[----:B------:R-:W-:Y:S02]  /*2910*/  F2FP.F16.F32.PACK_AB R33, R46, R43 ;  /* 0x0000002b2e21723e */ /* 0x000fe400000000ff */
[----:B---3--:R-:W-:Y:S02]  /*2920*/  F2FP.F16.F32.PACK_AB R35, R3, R47 ;  /* 0x0000002f0323723e */ /* 0x008fe400000000ff */
[----:B------:R-:W-:-:S02]  /*2930*/  F2FP.F16.F32.PACK_AB R36, R53, R51 ;  /* 0x000000333524723e */ /* 0x000fc400000000ff */
[----:B-----5:R-:W-:Y:S02]  /*2940*/  F2FP.F16.F32.PACK_AB R38, R4, R54 ;  /* 0x000000360426723e */ /* 0x020fe400000000ff */
[----:B------:R-:W-:Y:S02]  /*2950*/  F2FP.F16.F32.PACK_AB R37, R52, R111 ;  /* 0x0000006f3425723e */ /* 0x000fe400000000ff */
[----:B------:R-:W-:Y:S01]  /*2960*/  F2FP.F16.F32.PACK_AB R39, R113, R112 ;  /* 0x000000707127723e */ /* 0x000fe200000000ff */
[----:B------:R-:W-:Y:S06]  /*2970*/  BAR.SYNC.DEFER_BLOCKING 0x0 ;  /* 0x0000000000007b1d */ /* 0x000fec0000010000 */
[----:B------:R-:W-:-:S06]  /*2980*/  WARPGROUP.ARRIVE ;  /* 0x00000000000079c5 */ /* 0x000fcc0000000000 */
[----:B------:R-:W-:Y:S01]  /*2990*/  HGMMA.64x32x16.F32 R72, R24, gdesc[UR12], R72 ;  /* 0x0060000c18487df0 */ /* 0x000fe20008700848 */
[----:B------:R-:W-:Y:S01]  /*29a0*/  FADD R108, R108, R117 ;  /* 0x000000756c6c7221 */ /* 0x000fe20000000000 */
        /* <DEDUP_REMOVED lines=11> */
[----:B------:R-:W-:Y:S03]  /*2a60*/  HGMMA.64x32x16.F32 R72, R32, gdesc[UR8], R72 ;  /* 0x0060000820487df0 */ /* 0x000fe60008700848 */
[----:B------:R-:W-:Y:S01]  /*2a70*/  HGMMA.64x32x16.F32 R56, R28, gdesc[UR12], R56 ;  /* 0x0060000c1c387df0 */ /* 0x000fe20008700838 */
[----:B------:R-:W-:Y:S01]  /*2a80*/  FADD R112, R112, R111 ;  /* 0x0000006f70707221 */ /* 0x000fe20000000000 */
[----:B------:R-:W-:Y:S01]  /*2a90*/  FADD R44, R45, R44 ;  /* 0x0000002c2d2c7221 */ /* 0x000fe20000000000 */
[----:B------:R-:W-:Y:S01]  /*2aa0*/  FADD R46, R3, R46 ;  /* 0x0000002e032e7221 */ /* 0x000fe20000000000 */
[----:B------:R-:W-:Y:S01]  /*2ab0*/  FADD R53, R4, R53 ;  /* 0x0000003504357221 */ /* 0x000fe20000000000 */
[----:B------:R-:W-:-:S02]  /*2ac0*/  FADD R112, R113, R112 ;  /* 0x0000007071707221 */ /* 0x000fc40000000000 */
[----:B------:R-:W0:Y:S04]  /*2ad0*/  SHFL.BFLY PT, R3, R44, 0x2, 0x1f ;  /* 0x0c401f002c037f89 */ /* 0x000e2800000e0000 */
[----:B------:R-:W1:Y:S04]  /*2ae0*/  SHFL.BFLY PT, R41, R46, 0x2, 0x1f ;  /* 0x0c401f002e297f89 */ /* 0x000e6800000e0000 */
[----:B------:R-:W2:Y:S04]  /*2af0*/  SHFL.BFLY PT, R4, R53, 0x2, 0x1f ;  /* 0x0c401f0035047f89 */ /* 0x000ea800000e0000 */
[----:B------:R-:W3:Y:S01]  /*2b00*/  SHFL.BFLY PT, R45, R112, 0x2, 0x1f ;  /* 0x0c401f00702d7f89 */ /* 0x000ee200000e0000 */
[----:B------:R-:W-:Y:S01]  /*2b10*/  HGMMA.64x32x16.F32 R56, R36, gdesc[UR8], R56, gsb0 ;  /* 0x0060000824387df0 */ /* 0x000fe20008000838 */
[----:B0-----:R-:W-:Y:S01]  /*2b20*/  FADD R3, R44, R3 ;  /* 0x000000032c037221 */ /* 0x001fe20000000000 */
[----:B-1----:R-:W-:Y:S01]  /*2b30*/  FADD R41, R46, R41 ;  /* 0x000000292e297221 */ /* 0x002fe20000000000 */
[----:B--2---:R-:W-:Y:S01]  /*2b40*/  FADD R43, R53, R4 ;  /* 0x00000004352b7221 */ /* 0x004fe20000000000 */
[----:B---3--:R-:W-:-:S02]  /*2b50*/  FADD R45, R112, R45 ;  /* 0x0000002d702d7221 */ /* 0x008fc40000000000 */
[----:B------:R-:W0:Y:S04]  /*2b60*/  SHFL.BFLY PT, R4, R3, 0x1, 0x1f ;  /* 0x0c201f0003047f89 */ /* 0x000e2800000e0000 */
[----:B------:R-:W1:Y:S04]  /*2b70*/  SHFL.BFLY PT, R40, R41, 0x1, 0x1f ;  /* 0x0c201f0029287f89 */ /* 0x000e6800000e0000 */
[----:B------:R-:W2:Y:S04]  /*2b80*/  SHFL.BFLY PT, R44, R43, 0x1, 0x1f ;  /* 0x0c201f002b2c7f89 */ /* 0x000ea800000e0000 */
[----:B------:R-:W3:Y:S01]  /*2b90*/  SHFL.BFLY PT, R46, R45, 0x1, 0x1f ;  /* 0x0c201f002d2e7f89 */ /* 0x000ee200000e0000 */
[----:B------:R-:W-:-:S06]  /*2ba0*/  UIADD3 UR4, UR4, 0x20, URZ ;  /* 0x0000002004047890 */ /* 0x000fcc000fffe03f */
[----:B------:R-:W-:Y:S01]  /*2bb0*/  ISETP.LE.AND P0, PT, R2, UR4, PT ;  /* 0x0000000402007c0c */ /* 0x000fe2000bf03270 */
[----:B0-----:R-:W-:Y:S01]  /*2bc0*/  FADD R51, R3, R4 ;  /* 0x0000000403337221 */ /* 0x001fe20000000000 */
[----:B-1----:R-:W-:Y:S01]  /*2bd0*/  FADD R47, R41, R40 ;  /* 0x00000028292f7221 */ /* 0x002fe20000000000 */
[----:B--2---:R-:W-:Y:S01]  /*2be0*/  FADD R44, R43, R44 ;  /* 0x0000002c2b2c7221 */ /* 0x004fe20000000000 */
[----:B---3--:R-:W-:Y:S01]  /*2bf0*/  FADD R46, R45, R46 ;  /* 0x0000002e2d2e7221 */ /* 0x008fe20000000000 */
[----:B------:R-:W-:Y:S01]  /*2c00*/  FFMA R103, R42, R103, R51 ;  /* 0x000000672a677223 */ /* 0x000fe20000000033 */
[----:B------:R-:W-:Y:S01]  /*2c10*/  FFMA R104, R50, R104, R47 ;  /* 0x0000006832687223 */ /* 0x000fe2000000002f */
[----:B------:R-:W-:Y:S01]  /*2c20*/  FFMA R105, R109, R105, R44 ;  /* 0x000000696d697223 */ /* 0x000fe2000000002c */
[----:B------:R-:W-:Y:S01]  /*2c30*/  FFMA R106, R115, R106, R46 ;  /* 0x0000006a736a7223 */ /* 0x000fe2000000002e */
[----:B------:R-:W-:Y:S01]  /*2c40*/  LEA R5, R101, R5, 0x5 ;  /* 0x0000000565057211 */ /* 0x000fe200078e28ff */
[----:B------:R-:W-:-:S02]  /*2c50*/  WARPGROUP.DEPBAR.LE gsb0, 0x0 ;  /* 0x00008000000079c5 */ /* 0x000fc40000010000 */
[----:B------:R-:W-:Y:S02]  /*2c60*/  LEA R98, R99, R98, 0x5 ;  /* 0x0000006263627211 */ /* 0x000fe400078e28ff */
[----:B------:R-:W-:Y:S02]  /*2c70*/  MOV R102, R55 ;  /* 0x0000003700667202 */ /* 0x000fe40000000f00 */
[----:B------:R-:W-:Y:S02]  /*2c80*/  MOV R4, R49 ;  /* 0x0000003100047202 */ /* 0x000fe40000000f00 */
[----:B------:R-:W-:Y:S02]  /*2c90*/  MOV R3, R48 ;  /* 0x0000003000037202 */ /* 0x000fe40000000f00 */
[----:B------:R-:W-:Y:S01]  /*2ca0*/  MOV R107, R7 ;  /* 0x00000007006b7202 */ /* 0x000fe20000000f00 */
[----:B------:R-:W-:Y:S06]  /*2cb0*/  @!P0 BRA `(.L_x_1) ;  /* 0xffffffe800488947 */ /* 0x000fec000383ffff */
.L_x_0:
[----:B------:R-:W0:Y:S01]  /*2cc0*/  S2R R2, SR_TID.X ;  /* 0x0000000000027919 */ /* 0x000e220000002100 */
[----:B------:R-:W-:Y:S01]  /*2cd0*/  FSETP.GT.AND P3, PT, |R106|, 8.50705917302346158658e+37, PT ;  /* 0x7e8000006a00780b */ /* 0x000fe20003f64200 */
[----:B------:R-:W-:Y:S01]  /*2ce0*/  FMUL R9, R62, 0.25 ;  /* 0x3e8000003e097820 */ /* 0x000fe20000400000 */
[----:B------:R-:W-:Y:S01]  /*2cf0*/  FSETP.GT.AND P1, PT, |R105|, 8.50705917302346158658e+37, PT ;  /* 0x7e8000006900780b */ /* 0x000fe20003f24200 */
[----:B------:R-:W-:Y:S01]  /*2d00*/  FMUL R12, R103, 8388608 ;  /* 0x4b000000670c7820 */ /* 0x000fe20000400000 */
[----:B------:R-:W-:Y:S01]  /*2d10*/  FSETP.GT.AND P0, PT, |R104|, 8.50705917302346158658e+37, PT ;  /* 0x7e8000006800780b */ /* 0x000fe20003f04200 */
[----:B------:R-:W-:Y:S01]  /*2d20*/  FMUL R11, R78, 0.25 ;  /* 0x3e8000004e0b7820 */ /* 0x000fe20000400000 */
[----:B--2---:R-:W-:Y:S01]  /*2d30*/  FSEL R18, R9, R62, P3 ;  /* 0x0000003e09127208 */ /* 0x004fe20001800000 */
[----:B------:R-:W-:Y:S01]  /*2d40*/  FMUL R9, R64, 0.25 ;  /* 0x3e80000040097820 */ /* 0x000fe20000400000 */
[C---:B------:R-:W-:Y:S01]  /*2d50*/  FSETP.GT.AND P2, PT, |R103|.reuse, 8.50705917302346158658e+37, PT ;  /* 0x7e8000006700780b */ /* 0x040fe20003f44200 */
[----:B------:R-:W-:Y:S01]  /*2d60*/  FMUL R13, R104, 8388608 ;  /* 0x4b000000680d7820 */ /* 0x000fe20000400000 */
[----:B------:R-:W-:Y:S01]  /*2d70*/  FSETP.GEU.AND P5, PT, R103, 1.175494350822287508e-38, PT ;  /* 0x008000006700780b */ /* 0x000fe20003fae000 */
[----:B------:R-:W-:Y:S01]  /*2d80*/  FMUL R14, R105, 8388608 ;  /* 0x4b000000690e7820 */ /* 0x000fe20000400000 */
[----:B------:R-:W-:Y:S01]  /*2d90*/  FSEL R34, R9, R64, P1 ;  /* 0x0000004009227208 */ /* 0x000fe20000800000 */
[----:B------:R-:W-:Y:S01]  /*2da0*/  FMUL R9, R56, 0.25 ;  /* 0x3e80000038097820 */ /* 0x000fe20000400000 */
[----:B------:R-:W-:Y:S01]  /*2db0*/  FSETP.GEU.AND P6, PT, R104, 1.175494350822287508e-38, PT ;  /* 0x008000006800780b */ /* 0x000fe20003fce000 */
[----:B------:R-:W-:Y:S01]  /*2dc0*/  BAR.SYNC.DEFER_BLOCKING 0x0 ;  /* 0x0000000000007b1d */ /* 0x000fe20000010000 */
[----:B------:R-:W-:-:S02]  /*2dd0*/  FSEL R12, R12, R103, !P5 ;  /* 0x000000670c0c7208 */ /* 0x000fc40006800000 */
[----:B------:R-:W-:Y:S01]  /*2de0*/  FSEL R35, R9, R56, P1 ;  /* 0x0000003809237208 */ /* 0x000fe20000800000 */
[----:B------:R-:W-:Y:S01]  /*2df0*/  FMUL R9, R82, 0.25 ;  /* 0x3e80000052097820 */ /* 0x000fe20000400000 */
[----:B------:R-:W-:Y:S01]  /*2e00*/  FSETP.GEU.AND P4, PT, R105, 1.175494350822287508e-38, PT ;  /* 0x008000006900780b */ /* 0x000fe20003f8e000 */
[----:B------:R-:W-:Y:S01]  /*2e10*/  ULDC.64 UR6, c[0x0][0x270] ;  /* 0x00009c0000067ab9 */ /* 0x000fe20000000a00 */
[----:B------:R-:W-:Y:S01]  /*2e20*/  FSEL R78, R11, R78, P0 ;  /* 0x0000004e0b4e7208 */ /* 0x000fe20000000000 */
[----:B------:R-:W-:Y:S01]  /*2e30*/  FMUL R11, R72, 0.25 ;  /* 0x3e800000480b7820 */ /* 0x000fe20000400000 */
[----:B------:R-:W-:Y:S01]  /*2e40*/  FSEL R38, R9, R82, P0 ;  /* 0x0000005209267208 */ /* 0x000fe20000000000 */
[----:B------:R-:W-:Y:S01]  /*2e50*/  FMUL R9, R74, 0.25 ;  /* 0x3e8000004a097820 */ /* 0x000fe20000400000 */
[----:B------:R-:W-:Y:S01]  /*2e60*/  FSEL R13, R13, R104, !P6 ;  /* 0x000000680d0d7208 */ /* 0x000fe20007000000 */
[----:B------:R-:W-:Y:S01]  /*2e70*/  UIMAD UR6, UR5, UR6, URZ ;  /* 0x00000006050672a4 */ /* 0x000fe2000f8e023f */
[----:B------:R-:W-:-:S02]  /*2e80*/  FSEL R14, R14, R105, !P4 ;  /* 0x000000690e0e7208 */ /* 0x000fc40006000000 */
[----:B------:R-:W-:Y:S01]  /*2e90*/  FSEL R74, R9, R74, P0 ;  /* 0x0000004a094a7208 */ /* 0x000fe20000000000 */
[----:B------:R-:W-:Y:S01]  /*2ea0*/  FMUL R9, R76, 0.25 ;  /* 0x3e8000004c097820 */ /* 0x000fe20000400000 */
[C---:B0-----:R-:W-:Y:S01]  /*2eb0*/  SHF.L.U32 R5, R2.reuse, 0x3, RZ ;  /* 0x0000000302057819 */ /* 0x041fe200000006ff */
[----:B------:R-:W-:Y:S01]  /*2ec0*/  USHF.L.U32 UR4, UR6, 0x1, URZ ;  /* 0x0000000106047899 */ /* 0x000fe2000800063f */
[----:B------:R-:W-:Y:S02]  /*2ed0*/  SHF.L.U32 R6, R2, 0x2, RZ ;  /* 0x0000000202067819 */ /* 0x000fe400000006ff */
[----:B------:R-:W-:Y:S02]  /*2ee0*/  LOP3.LUT R5, R5, 0x38, RZ, 0xc0, !PT ;  /* 0x0000003805057812 */ /* 0x000fe400078ec0ff */
[----:B------:R-:W-:Y:S02]  /*2ef0*/  LOP3.LUT R8, R6, 0x1c0, RZ, 0xc0, !PT ;  /* 0x000001c006087812 */ /* 0x000fe400078ec0ff */
[----:B------:R-:W-:-:S02]  /*2f00*/  SHF.L.U32 R3, R2, 0x4, RZ ;  /* 0x0000000402037819 */ /* 0x000fc400000006ff */
[----:B------:R-:W-:Y:S02]  /*2f10*/  SHF.L.U32 R4, R2, 0x6, RZ ;  /* 0x0000000602047819 */ /* 0x000fe400000006ff */
[----:B------:R-:W-:Y:S01]  /*2f20*/  IADD3 R8, R8, UR16, R5 ;  /* 0x0000001008087c10 */ /* 0x000fe2000fffe005 */
[----:B------:R-:W-:Y:S01]  /*2f30*/  FMUL R5, R70, 0.25 ;  /* 0x3e80000046057820 */ /* 0x000fe20000400000 */
[----:B------:R-:W-:Y:S02]  /*2f40*/  LOP3.LUT R3, R3, 0xf0, RZ, 0xc0, !PT ;  /* 0x000000f003037812 */ /* 0x000fe400078ec0ff */
[----:B------:R-:W-:Y:S02]  /*2f50*/  LOP3.LUT R4, R4, 0x400, RZ, 0xc0, !PT ;  /* 0x0000040004047812 */ /* 0x000fe400078ec0ff */
[----:B------:R-:W-:Y:S02]  /*2f60*/  LOP3.LUT R23, R2, 0x60, RZ, 0xc0, !PT ;  /* 0x0000006002177812 */ /* 0x000fe400078ec0ff */
[----:B------:R-:W-:Y:S01]  /*2f70*/  IADD3 R6, R4, UR16, R3 ;  /* 0x0000001004067c10 */ /* 0x000fe2000fffe003 */
[----:B------:R-:W-:Y:S01]  /*2f80*/  FMUL R4, R71, 0.25 ;  /* 0x3e80000047047820 */ /* 0x000fe20000400000 */
[----:B------:R-:W-:Y:S01]  /*2f90*/  FSEL R26, R5, R70, P3 ;  /* 0x00000046051a7208 */ /* 0x000fe20001800000 */
[----:B------:R-:W-:Y:S01]  /*2fa0*/  FMUL R5, R66, 0.25 ;  /* 0x3e80000042057820 */ /* 0x000fe20000400000 */
[----:B------:R-:W-:Y:S01]  /*2fb0*/  LEA R23, R23, R6, 0x3 ;  /* 0x0000000617177211 */ /* 0x000fe200078e18ff */
[----:B------:R-:W-:Y:S01]  /*2fc0*/  FMUL R6, R67, 0.25 ;  /* 0x3e80000043067820 */ /* 0x000fe20000400000 */
[----:B------:R-:W-:Y:S01]  /*2fd0*/  FSEL R21, R4, R71, P3 ;  /* 0x0000004704157208 */ /* 0x000fe20001800000 */
        /* <DEDUP_REMOVED lines=27> */
[----:B------:R-:W-:Y:S01]  /*3190*/  SHF.R.U32.HI R3, RZ, 0x1, R2 ;  /* 0x00000001ff037819 */ /* 0x000fe20000011602 */
[----:B------:R-:W0:Y:S01]  /*31a0*/  LDC R71, c[0x0][0x278] ;  /* 0x00009e00ff477b82 */ /* 0x000e220000000800 */
[----:B------:R-:W-:Y:S01]  /*31b0*/  FSEL R40, R6, R79, P0 ;  /* 0x0000004f06287208 */ /* 0x000fe20000000000 */
[----:B------:R-:W-:Y:S01]  /*31c0*/  FMUL R6, R81, 0.25 ;  /* 0x3e80000051067820 */ /* 0x000fe20000400000 */
[----:B------:R-:W-:-:S02]  /*31d0*/  LOP3.LUT R3, R3, 0x4, RZ, 0xc0, !PT ;  /* 0x0000000403037812 */ /* 0x000fc400078ec0ff */
[----:B------:R-:W-:Y:S01]  /*31e0*/  FSEL R85, R4, R85, P2 ;  /* 0x0000005504557208 */ /* 0x000fe20001000000 */
[----:B------:R-:W-:Y:S01]  /*31f0*/  FMUL R4, R77, 0.25 ;  /* 0x3e8000004d047820 */ /* 0x000fe20000400000 */
[----:B------:R-:W-:Y:S01]  /*3200*/  FSEL R39, R5, R84, P2 ;  /* 0x0000005405277208 */ /* 0x000fe20001000000 */
[----:B------:R-:W-:Y:S01]  /*3210*/  FMUL R5, R80, 0.25 ;  /* 0x3e80000050057820 */ /* 0x000fe20000400000 */
[----:B------:R-:W-:Y:S01]  /*3220*/  IADD3 R3, R3, R8, RZ ;  /* 0x0000000803037210 */ /* 0x000fe20007ffe0ff */
[----:B------:R-:W-:Y:S01]  /*3230*/  FMUL R8, R61, 0.25 ;  /* 0x3e8000003d087820 */ /* 0x000fe20000400000 */
[----:B------:R-:W-:Y:S01]  /*3240*/  FSEL R81, R6, R81, P2 ;  /* 0x0000005106517208 */ /* 0x000fe20001000000 */
[----:B------:R-:W-:Y:S01]  /*3250*/  FMUL R6, R73, 0.25 ;  /* 0x3e80000049067820 */ /* 0x000fe20000400000 */
[----:B------:R-:W-:Y:S01]  /*3260*/  FSEL R41, R5, R80, P2 ;  /* 0x0000005005297208 */ /* 0x000fe20001000000 */
[----:B------:R-:W-:Y:S01]  /*3270*/  FMUL R5, R106, 8388608 ;  /* 0x4b0000006a057820 */ /* 0x000fe20000400000 */
[----:B------:R-:W-:-:S02]  /*3280*/  FSEL R77, R4, R77, P2 ;  /* 0x0000004d044d7208 */ /* 0x000fc40001000000 */
[----:B------:R-:W-:Y:S02]  /*3290*/  FSEL R4, RZ, -23, P5 ;  /* 0xc1b80000ff047808 */ /* 0x000fe40002800000 */
[----:B------:R-:W-:Y:S02]  /*32a0*/  FSETP.GEU.AND P5, PT, R106, 1.175494350822287508e-38, PT ;  /* 0x008000006a00780b */ /* 0x000fe40003fae000 */
[----:B------:R-:W-:Y:S01]  /*32b0*/  FSEL R33, R8, R61, P1 ;  /* 0x0000003d08217208 */ /* 0x000fe20000800000 */
[----:B------:R-:W-:Y:S01]  /*32c0*/  FMUL R8, R75, 0.25 ;  /* 0x3e8000004b087820 */ /* 0x000fe20000400000 */
[----:B------:R-:W-:Y:S01]  /*32d0*/  FSEL R73, R6, R73, P2 ;  /* 0x0000004906497208 */ /* 0x000fe20001000000 */
[C---:B0-----:R-:W-:Y:S01]  /*32e0*/  IMAD R63, R71.reuse, 0xe, RZ ;  /* 0x0000000e473f7824 */ /* 0x041fe200078e02ff */
[----:B------:R-:W-:Y:S01]  /*32f0*/  FSEL R6, RZ, -23, P6 ;  /* 0xc1b80000ff067808 */ /* 0x000fe20003000000 */
[C---:B------:R-:W-:Y:S01]  /*3300*/  IMAD R97, R71.reuse, 0x12, RZ ;  /* 0x0000001247617824 */ /* 0x040fe200078e02ff */
[C---:B------:R-:W-:Y:S01]  /*3310*/  FSETP.GEU.AND P6, PT, |R106|.reuse, 1.175494350822287508e-38, PT ;  /* 0x008000006a00780b */ /* 0x040fe20003fce200 */
[----:B------:R-:W-:Y:S01]  /*3320*/  IMAD R101, R71, 0x14, RZ ;  /* 0x0000001447657824 */ /* 0x000fe200078e02ff */
[----:B------:R-:W-:Y:S01]  /*3330*/  FSEL R16, R5, R106, !P5 ;  /* 0x0000006a05107208 */ /* 0x000fe20006800000 */
[----:B------:R-:W-:Y:S01]  /*3340*/  @P3 FMUL R106, R106, 0.25 ;  /* 0x3e8000006a6a3820 */ /* 0x000fe20000400000 */
[----:B------:R-:W-:Y:S01]  /*3350*/  FSEL R10, RZ, -23, P4 ;  /* 0xc1b80000ff0a7808 */ /* 0x000fe20002000000 */
[C---:B------:R-:W-:Y:S01]  /*3360*/  IMAD R109, R71.reuse, 0x18, RZ ;  /* 0x00000018476d7824 */ /* 0x040fe200078e02ff */
[C---:B------:R-:W-:Y:S01]  /*3370*/  FSETP.GEU.AND P3, PT, |R104|.reuse, 1.175494350822287508e-38, PT ;  /* 0x008000006800780b */ /* 0x040fe20003f6e200 */
[----:B------:R-:W-:Y:S01]  /*3380*/  @P0 FMUL R104, R104, 0.25 ;  /* 0x3e80000068680820 */ /* 0x000fe20000400000 */
[----:B------:R-:W-:Y:S01]  /*3390*/  FSEL R42, R8, R75, P0 ;  /* 0x0000004b082a7208 */ /* 0x000fe20000000000 */
[----:B------:R-:W-:Y:S01]  /*33a0*/  IMAD R87, R71, 0x1c, RZ ;  /* 0x0000001c47577824 */ /* 0x000fe200078e02ff */
[C---:B------:R-:W-:Y:S01]  /*33b0*/  FSETP.GEU.AND P4, PT, |R105|.reuse, 1.175494350822287508e-38, PT ;  /* 0x008000006900780b */ /* 0x040fe20003f8e200 */
[----:B------:R-:W-:Y:S01]  /*33c0*/  @P1 FMUL R105, R105, 0.25 ;  /* 0x3e80000069691820 */ /* 0x000fe20000400000 */
[----:B------:R-:W-:Y:S01]  /*33d0*/  IADD3 R5, R12, -0x3f3504f3, RZ ;  /* 0xc0cafb0d0c057810 */ /* 0x000fe20007ffe0ff */
[----:B------:R-:W-:Y:S01]  /*33e0*/  @!P6 FMUL R106, R106, 16777216 ;  /* 0x4b8000006a6ae820 */ /* 0x000fe20000400000 */
[----:B------:R-:W-:Y:S01]  /*33f0*/  FSEL R61, R11, R72, P2 ;  /* 0x000000480b3d7208 */ /* 0x000fe20001000000 */
[----:B------:R-:W-:Y:S01]  /*3400*/  @!P6 FMUL R59, R59, 16777216 ;  /* 0x4b8000003b3be820 */ /* 0x000fe20000400000 */
[----:B------:R-:W-:Y:S01]  /*3410*/  IADD3 R8, R13, -0x3f3504f3, RZ ;  /* 0xc0cafb0d0d087810 */ /* 0x000fe20007ffe0ff */
[----:B------:R-:W-:Y:S01]  /*3420*/  @!P6 FMUL R58, R58, 16777216 ;  /* 0x4b8000003a3ae820 */ /* 0x000fe20000400000 */
[----:B------:R-:W-:Y:S01]  /*3430*/  IADD3 R11, R14, -0x3f3504f3, RZ ;  /* 0xc0cafb0d0e0b7810 */ /* 0x000fe20007ffe0ff */
[----:B------:R-:W-:Y:S01]  /*3440*/  @!P3 FMUL R104, R104, 16777216 ;  /* 0x4b8000006868b820 */ /* 0x000fe20000400000 */
[----:B------:R-:W-:Y:S01]  /*3450*/  FSEL R51, R9, R76, P2 ;  /* 0x0000004c09337208 */ /* 0x000fe20001000000 */
[----:B------:R-:W-:Y:S01]  /*3460*/  @!P3 FMUL R22, R22, 16777216 ;  /* 0x4b8000001616b820 */ /* 0x000fe20000400000 */
[----:B------:R-:W-:Y:S01]  /*3470*/  LOP3.LUT R9, R5, 0xff800000, RZ, 0xc0, !PT ;  /* 0xff80000005097812 */ /* 0x000fe200078ec0ff */
[----:B------:R-:W-:Y:S01]  /*3480*/  @!P4 FMUL R105, R105, 16777216 ;  /* 0x4b8000006969c820 */ /* 0x000fe20000400000 */
[----:B------:R-:W-:Y:S01]  /*3490*/  IADD3 R15, R16, -0x3f3504f3, RZ ;  /* 0xc0cafb0d100f7810 */ /* 0x000fe20007ffe0ff */
[----:B------:R-:W-:Y:S01]  /*34a0*/  @!P4 FMUL R35, R35, 16777216 ;  /* 0x4b8000002323c820 */ /* 0x000fe20000400000 */
[----:B------:R-:W-:Y:S01]  /*34b0*/  LOP3.LUT R46, R8, 0xff800000, RZ, 0xc0, !PT ;  /* 0xff800000082e7812 */ /* 0x000fe200078ec0ff */
[----:B------:R-:W-:Y:S01]  /*34c0*/  @!P3 FMUL R40, R40, 16777216 ;  /* 0x4b8000002828b820 */ /* 0x000fe20000400000 */
[----:B------:R-:W-:Y:S01]  /*34d0*/  LOP3.LUT R43, R11, 0xff800000, RZ, 0xc0, !PT ;  /* 0xff8000000b2b7812 */ /* 0x000fe200078ec0ff */
[----:B------:R-:W0:Y:S01]  /*34e0*/  MUFU.RCP R8, R105 ;  /* 0x0000006900087308 */ /* 0x000e220000001000 */
[----:B------:R-:W-:Y:S01]  /*34f0*/  I2FP.F32.S32 R5, R9 ;  /* 0x0000000900057245 */ /* 0x000fe20000201400 */
[----:B------:R-:W-:Y:S01]  /*3500*/  @!P3 FMUL R42, R42, 16777216 ;  /* 0x4b8000002a2ab820 */ /* 0x000fe20000400000 */
[----:B------:R-:W-:Y:S01]  /*3510*/  LOP3.LUT R45, R15, 0xff800000, RZ, 0xc0, !PT ;  /* 0xff8000000f2d7812 */ /* 0x000fe200078ec0ff */
[----:B------:R-:W-:Y:S01]  /*3520*/  @!P3 FMUL R74, R74, 16777216 ;  /* 0x4b8000004a4ab820 */ /* 0x000fe20000400000 */
[-C--:B------:R-:W-:Y:S01]  /*3530*/  I2FP.F32.S32 R11, R46.reuse ;  /* 0x0000002e000b7245 */ /* 0x080fe20000201400 */
[----:B------:R-:W-:Y:S01]  /*3540*/  FFMA.FTZ R4, R5, 1.1920928955078125e-07, R4 ;  /* 0x3400000005047823 */ /* 0x000fe20000010004 */
[----:B------:R-:W-:Y:S01]  /*3550*/  I2FP.F32.S32 R15, R43 ;  /* 0x0000002b000f7245 */ /* 0x000fe20000201400 */
[----:B------:R-:W-:Y:S01]  /*3560*/  @!P4 FMUL R57, R57, 16777216 ;  /* 0x4b8000003939c820 */ /* 0x000fe20000400000 */
[----:B------:R-:W-:Y:S01]  /*3570*/  FSEL R24, RZ, -23, P5 ;  /* 0xc1b80000ff187808 */ /* 0x000fe20002800000 */
[----:B------:R-:W-:Y:S01]  /*3580*/  FFMA.FTZ R5, R11, 1.1920928955078125e-07, R6 ;  /* 0x340000000b057823 */ /* 0x000fe20000010006 */
[----:B------:R-:W-:Y:S01]  /*3590*/  I2FP.F32.S32 R27, R45 ;  /* 0x0000002d001b7245 */ /* 0x000fe20000201400 */
[----:B------:R-:W-:Y:S01]  /*35a0*/  FFMA.FTZ R6, R15, 1.1920928955078125e-07, R10 ;  /* 0x340000000f067823 */ /* 0x000fe2000001000a */
[----:B------:R-:W-:Y:S01]  /*35b0*/  FSETP.GEU.AND P1, PT, |R103|, 1.175494350822287508e-38, PT ;  /* 0x008000006700780b */ /* 0x000fe20003f2e200 */
[----:B------:R-:W1:Y:S01]  /*35c0*/  MUFU.RCP R15, R104 ;  /* 0x00000068000f7308 */ /* 0x000e620000001000 */
[----:B------:R-:W-:Y:S01]  /*35d0*/  @!P3 FMUL R30, R30, 16777216 ;  /* 0x4b8000001e1eb820 */ /* 0x000fe20000400000 */
[----:B------:R-:W-:Y:S01]  /*35e0*/  @!P3 FMUL R32, R32, 16777216 ;  /* 0x4b8000002020b820 */ /* 0x000fe20000400000 */
[----:B------:R-:W-:Y:S01]  /*35f0*/  @!P3 FMUL R38, R38, 16777216 ;  /* 0x4b8000002626b820 */ /* 0x000fe20000400000 */
[----:B------:R-:W-:Y:S01]  /*3600*/  @!P3 FMUL R78, R78, 16777216 ;  /* 0x4b8000004e4eb820 */ /* 0x000fe20000400000 */
[----:B------:R-:W-:Y:S01]  /*3610*/  IADD3 R9, R12, -R9, RZ ;  /* 0x800000090c097210 */ /* 0x000fe20007ffe0ff */
[----:B------:R-:W-:Y:S01]  /*3620*/  FFMA.FTZ R24, R27, 1.1920928955078125e-07, R24 ;  /* 0x340000001b187823 */ /* 0x000fe20000010018 */
[C---:B0-----:R-:W-:Y:S01]  /*3630*/  FMUL R47, R8.reuse, R35 ;  /* 0x00000023082f7220 */ /* 0x041fe20000400000 */
[----:B------:R-:W-:Y:S01]  /*3640*/  FMUL R10, R8, R57 ;  /* 0x00000039080a7220 */ /* 0x000fe20000400000 */
[----:B------:R-:W-:Y:S01]  /*3650*/  MOV R52, 0x3dc6b27f ;  /* 0x3dc6b27f00347802 */ /* 0x000fe20000000f00 */
[----:B------:R-:W-:Y:S01]  /*3660*/  @P2 FMUL R103, R103, 0.25 ;  /* 0x3e80000067672820 */ /* 0x000fe20000400000 */
[----:B------:R-:W-:Y:S01]  /*3670*/  IADD3 R46, R13, -R46, RZ ;  /* 0x8000002e0d2e7210 */ /* 0x000fe20007ffe0ff */
[----:B------:R-:W0:Y:S01]  /*3680*/  MUFU.RCP R106, R106 ;  /* 0x0000006a006a7308 */ /* 0x000e220000001000 */
[----:B------:R-:W-:Y:S01]  /*3690*/  IADD3 R43, R14, -R43, RZ ;  /* 0x8000002b0e2b7210 */ /* 0x000fe20007ffe0ff */
[----:B------:R-:W-:Y:S01]  /*36a0*/  @!P1 FMUL R103, R103, 16777216 ;  /* 0x4b80000067679820 */ /* 0x000fe20000400000 */
[----:B------:R-:W-:Y:S01]  /*36b0*/  F2FP.F16.F32.PACK_AB R10, R10, R47 ;  /* 0x0000002f0a0a723e */ /* 0x000fe200000000ff */
[----:B------:R-:W-:Y:S01]  /*36c0*/  FADD R46, R46, -1 ;  /* 0xbf8000002e2e7421 */ /* 0x000fe20000000000 */
[C---:B-1----:R-:W-:Y:S01]  /*36d0*/  FMUL R27, R15.reuse, R22 ;  /* 0x000000160f1b7220 */ /* 0x042fe20000400000 */
[C---:B------:R-:W-:Y:S01]  /*36e0*/  FMUL R37, R15.reuse, R40 ;  /* 0x000000280f257220 */ /* 0x040fe20000400000 */
[C---:B------:R-:W-:Y:S01]  /*36f0*/  FMUL R22, R15.reuse, R42 ;  /* 0x0000002a0f167220 */ /* 0x040fe20000400000 */
[C---:B------:R-:W-:Y:S01]  /*3700*/  FMUL R53, R15.reuse, R74 ;  /* 0x0000004a0f357220 */ /* 0x040fe20000400000 */
[C---:B------:R-:W-:Y:S01]  /*3710*/  FMUL R30, R15.reuse, R30 ;  /* 0x0000001e0f1e7220 */ /* 0x040fe20000400000 */
[C---:B------:R-:W-:Y:S01]  /*3720*/  FMUL R35, R15.reuse, R32 ;  /* 0x000000200f237220 */ /* 0x040fe20000400000 */
[C---:B------:R-:W-:Y:S01]  /*3730*/  FMUL R38, R15.reuse, R38 ;  /* 0x000000260f267220 */ /* 0x040fe20000400000 */
[----:B------:R-:W-:Y:S01]  /*3740*/  FMUL R40, R15, R78 ;  /* 0x0000004e0f287220 */ /* 0x000fe20000400000 */
[----:B------:R-:W-:Y:S01]  /*3750*/  FADD R15, R9, -1 ;  /* 0xbf800000090f7421 */ /* 0x000fe20000000000 */
[----:B------:R-:W-:Y:S01]  /*3760*/  F2FP.F16.F32.PACK_AB R9, R22, R53 ;  /* 0x000000351609723e */ /* 0x000fe200000000ff */
[----:B------:R-:W1:Y:S01]  /*3770*/  MUFU.RCP R44, R103 ;  /* 0x00000067002c7308 */ /* 0x000e620000001000 */
[----:B------:R-:W-:Y:S01]  /*3780*/  IADD3 R47, R16, -R45, RZ ;  /* 0x8000002d102f7210 */ /* 0x000fe20007ffe0ff */
[-C--:B------:R-:W-:Y:S01]  /*3790*/  FFMA.FTZ R22, R15, R52.reuse, -0.16845393180847167969 ;  /* 0xbe2c7f300f167423 */ /* 0x080fe20000010034 */
[----:B------:R-:W-:Y:S01]  /*37a0*/  FADD R45, R43, -1 ;  /* 0xbf8000002b2d7421 */ /* 0x000fe20000000000 */
[C---:B------:R-:W-:Y:S01]  /*37b0*/  FFMA.FTZ R43, R46.reuse, R52, -0.16845393180847167969 ;  /* 0xbe2c7f302e2b7423 */ /* 0x040fe20000010034 */
[----:B------:R-:W-:Y:S01]  /*37c0*/  @!P4 FMUL R25, R25, 16777216 ;  /* 0x4b8000001919c820 */ /* 0x000fe20000400000 */
[----:B------:R-:W-:Y:S01]  /*37d0*/  FFMA.FTZ R22, R15, R22, 0.1716887056827545166 ;  /* 0x3e2fcf2a0f167423 */ /* 0x000fe20000010016 */
[----:B------:R-:W-:Y:S01]  /*37e0*/  FFMA.FTZ R50, R45, R52, -0.16845393180847167969 ;  /* 0xbe2c7f302d327423 */ /* 0x000fe20000010034 */
[----:B------:R-:W-:Y:S01]  /*37f0*/  FFMA.FTZ R43, R46, R43, 0.1716887056827545166 ;  /* 0x3e2fcf2a2e2b7423 */ /* 0x000fe2000001002b */
[----:B------:R-:W-:Y:S01]  /*3800*/  @!P4 FMUL R28, R28, 16777216 ;  /* 0x4b8000001c1cc820 */ /* 0x000fe20000400000 */
[----:B------:R-:W-:Y:S01]  /*3810*/  FFMA.FTZ R22, R15, R22, -0.17900948226451873779 ;  /* 0xbe374e430f167423 */ /* 0x000fe20000010016 */
[----:B------:R-:W-:Y:S01]  /*3820*/  FFMA.FTZ R50, R45, R50, 0.1716887056827545166 ;  /* 0x3e2fcf2a2d327423 */ /* 0x000fe20000010032 */
[----:B------:R-:W-:Y:S01]  /*3830*/  FFMA.FTZ R43, R46, R43, -0.17900948226451873779 ;  /* 0xbe374e432e2b7423 */ /* 0x000fe2000001002b */
[----:B------:R-:W-:Y:S01]  /*3840*/  @!P4 FMUL R31, R31, 16777216 ;  /* 0x4b8000001f1fc820 */ /* 0x000fe20000400000 */
[----:B------:R-:W-:Y:S01]  /*3850*/  FFMA.FTZ R22, R15, R22, 0.20512372255325317383 ;  /* 0x3e520bf40f167423 */ /* 0x000fe20000010016 */
[----:B------:R-:W-:Y:S01]  /*3860*/  FFMA.FTZ R50, R45, R50, -0.17900948226451873779 ;  /* 0xbe374e432d327423 */ /* 0x000fe20000010032 */
[----:B------:R-:W-:Y:S01]  /*3870*/  @!P4 FMUL R34, R34, 16777216 ;  /* 0x4b8000002222c820 */ /* 0x000fe20000400000 */
[----:B------:R-:W-:Y:S01]  /*3880*/  @!P4 FMUL R33, R33, 16777216 ;  /* 0x4b8000002121c820 */ /* 0x000fe20000400000 */
[----:B------:R-:W-:Y:S01]  /*3890*/  @!P4 FMUL R29, R29, 16777216 ;  /* 0x4b8000001d1dc820 */ /* 0x000fe20000400000 */
[----:B------:R-:W-:Y:S01]  /*38a0*/  FFMA.FTZ R22, R15, R22, -0.24046532809734344482 ;  /* 0xbe763c8b0f167423 */ /* 0x000fe20000010016 */
[----:B------:R-:W-:Y:S01]  /*38b0*/  @!P1 FMUL R73, R73, 16777216 ;  /* 0x4b80000049499820 */ /* 0x000fe20000400000 */
[----:B------:R-:W-:Y:S01]  /*38c0*/  @!P1 FMUL R61, R61, 16777216 ;  /* 0x4b8000003d3d9820 */ /* 0x000fe20000400000 */
[----:B------:R-:W-:Y:S01]  /*38d0*/  FFMA.FTZ R43, R46, R43, 0.20512372255325317383 ;  /* 0x3e520bf42e2b7423 */ /* 0x000fe2000001002b */
[----:B------:R-:W-:Y:S01]  /*38e0*/  FFMA.FTZ R50, R45, R50, 0.20512372255325317383 ;  /* 0x3e520bf42d327423 */ /* 0x000fe20000010032 */
[C---:B------:R-:W-:Y:S01]  /*38f0*/  FMUL R25, R8.reuse, R25 ;  /* 0x0000001908197220 */ /* 0x040fe20000400000 */
[C---:B------:R-:W-:Y:S01]  /*3900*/  FMUL R28, R8.reuse, R28 ;  /* 0x0000001c081c7220 */ /* 0x040fe20000400000 */
[C---:B------:R-:W-:Y:S01]  /*3910*/  FMUL R31, R8.reuse, R31 ;  /* 0x0000001f081f7220 */ /* 0x040fe20000400000 */
[C---:B------:R-:W-:Y:S01]  /*3920*/  FMUL R34, R8.reuse, R34 ;  /* 0x0000002208227220 */ /* 0x040fe20000400000 */
[C---:B------:R-:W-:Y:S01]  /*3930*/  FMUL R33, R8.reuse, R33 ;  /* 0x0000002108217220 */ /* 0x040fe20000400000 */
[----:B------:R-:W-:Y:S01]  /*3940*/  FMUL R36, R8, R29 ;  /* 0x0000001d08247220 */ /* 0x000fe20000400000 */
[----:B------:R-:W-:Y:S01]  /*3950*/  FFMA.FTZ R22, R15, R22, 0.28857114911079406738 ;  /* 0x3e93bf990f167423 */ /* 0x000fe20000010016 */
[C---:B0-----:R-:W-:Y:S01]  /*3960*/  FMUL R11, R106.reuse, R59 ;  /* 0x0000003b6a0b7220 */ /* 0x041fe20000400000 */
[----:B------:R-:W-:Y:S01]  /*3970*/  FMUL R58, R106, R58 ;  /* 0x0000003a6a3a7220 */ /* 0x000fe20000400000 */
[C---:B-1----:R-:W-:Y:S01]  /*3980*/  FMUL R8, R44.reuse, R73 ;  /* 0x000000492c087220 */ /* 0x042fe20000400000 */
[----:B------:R-:W-:Y:S01]  /*3990*/  FMUL R61, R44, R61 ;  /* 0x0000003d2c3d7220 */ /* 0x000fe20000400000 */
[C---:B------:R-:W-:Y:S01]  /*39a0*/  FFMA.FTZ R43, R46.reuse, R43, -0.24046532809734344482 ;  /* 0xbe763c8b2e2b7423 */ /* 0x040fe2000001002b */
[----:B------:R-:W-:Y:S01]  /*39b0*/  FFMA.FTZ R50, R45, R50, -0.24046532809734344482 ;  /* 0xbe763c8b2d327423 */ /* 0x000fe20000010032 */
[----:B------:R-:W-:Y:S01]  /*39c0*/  FFMA.FTZ R22, R15, R22, -0.36067417263984680176 ;  /* 0xbeb8aa490f167423 */ /* 0x000fe20000010016 */
[----:B------:R-:W-:Y:S01]  /*39d0*/  F2FP.F16.F32.PACK_AB R11, R11, R58 ;  /* 0x0000003a0b0b723e */ /* 0x000fe200000000ff */
[----:B------:R-:W-:Y:S01]  /*39e0*/  FFMA.FTZ R43, R46, R43, 0.28857114911079406738 ;  /* 0x3e93bf992e2b7423 */ /* 0x000fe2000001002b */
[----:B------:R-:W-:Y:S01]  /*39f0*/  F2FP.F16.F32.PACK_AB R8, R8, R61 ;  /* 0x0000003d0808723e */ /* 0x000fe200000000ff */
[----:B------:R-:W-:Y:S01]  /*3a00*/  FFMA.FTZ R50, R45, R50, 0.28857114911079406738 ;  /* 0x3e93bf992d327423 */ /* 0x000fe20000010032 */
[----:B------:R-:W-:Y:S01]  /*3a10*/  FFMA.FTZ R22, R15, R22, 0.48089820146560668945 ;  /* 0x3ef6384a0f167423 */ /* 0x000fe20000010016 */
[----:B------:R-:W-:Y:S01]  /*3a20*/  FFMA.FTZ R43, R46, R43, -0.36067417263984680176 ;  /* 0xbeb8aa492e2b7423 */ /* 0x000fe2000001002b */
[----:B------:R-:W-:Y:S01]  /*3a30*/  ISETP.GE.U32.AND P0, PT, R12, 0x7f800000, PT ;  /* 0x7f8000000c00780c */ /* 0x000fe20003f06070 */
[----:B------:R-:W-:Y:S01]  /*3a40*/  FFMA.FTZ R50, R45, R50, -0.36067417263984680176 ;  /* 0xbeb8aa492d327423 */ /* 0x000fe20000010032 */
[----:B------:R0:W-:Y:S01]  /*3a50*/  STSM.16.M88.4 [R23], R8 ;  /* 0x0000000817007844 */ /* 0x0001e20000000200 */
[----:B------:R-:W-:Y:S01]  /*3a60*/  FFMA.FTZ R22, R15, R22, -0.72134751081466674805 ;  /* 0xbf38aa3b0f167423 */ /* 0x000fe20000010016 */
[C---:B------:R-:W-:Y:S01]  /*3a70*/  FFMA.FTZ R43, R46.reuse, R43, 0.48089820146560668945 ;  /* 0x3ef6384a2e2b7423 */ /* 0x040fe2000001002b */
[----:B------:R-:W-:Y:S01]  /*3a80*/  FFMA.FTZ R50, R45, R50, 0.48089820146560668945 ;  /* 0x3ef6384a2d327423 */ /* 0x000fe20000010032 */
[----:B------:R-:W-:Y:S01]  /*3a90*/  @!P1 FMUL R85, R85, 16777216 ;  /* 0x4b80000055559820 */ /* 0x000fe20000400000 */
[----:B------:R-:W-:Y:S01]  /*3aa0*/  @!P1 FMUL R39, R39, 16777216 ;  /* 0x4b80000027279820 */ /* 0x000fe20000400000 */
[----:B------:R-:W-:Y:S01]  /*3ab0*/  @!P1 FMUL R81, R81, 16777216 ;  /* 0x4b80000051519820 */ /* 0x000fe20000400000 */
[----:B------:R-:W-:Y:S01]  /*3ac0*/  @!P1 FMUL R41, R41, 16777216 ;  /* 0x4b80000029299820 */ /* 0x000fe20000400000 */
[----:B------:R-:W-:Y:S01]  /*3ad0*/  @!P1 FMUL R77, R77, 16777216 ;  /* 0x4b8000004d4d9820 */ /* 0x000fe20000400000 */
[----:B------:R-:W-:Y:S01]  /*3ae0*/  @!P1 FMUL R51, R51, 16777216 ;  /* 0x4b80000033339820 */ /* 0x000fe20000400000 */
[----:B------:R-:W-:Y:S01]  /*3af0*/  FMUL R22, R15, R22 ;  /* 0x000000160f167220 */ /* 0x000fe20000400000 */
[----:B------:R-:W-:Y:S01]  /*3b00*/  ISETP.GE.U32.AND P1, PT, R13, 0x7f800000, PT ;  /* 0x7f8000000d00780c */ /* 0x000fe20003f26070 */
[----:B------:R-:W-:Y:S01]  /*3b10*/  FFMA.FTZ R43, R46, R43, -0.72134751081466674805 ;  /* 0xbf38aa3b2e2b7423 */ /* 0x000fe2000001002b */
[----:B------:R-:W-:Y:S01]  /*3b20*/  ISETP.GE.U32.AND P5, PT, R14, 0x7f800000, PT ;  /* 0x7f8000000e00780c */ /* 0x000fe20003fa6070 */
[----:B------:R-:W-:Y:S01]  /*3b30*/  FFMA.FTZ R50, R45, R50, -0.72134751081466674805 ;  /* 0xbf38aa3b2d327423 */ /* 0x000fe20000010032 */
[----:B------:R-:W-:Y:S01]  /*3b40*/  FMUL R22, R15, R22 ;  /* 0x000000160f167220 */ /* 0x000fe20000400000 */
[C---:B------:R-:W-:Y:S01]  /*3b50*/  FMUL R43, R46.reuse, R43 ;  /* 0x0000002b2e2b7220 */ /* 0x040fe20000400000 */
[----:B0-----:R-:W-:Y:S01]  /*3b60*/  @P0 MOV R9, 0x7f800000 ;  /* 0x7f80000000090802 */ /* 0x001fe20000000f00 */
[----:B------:R-:W-:Y:S01]  /*3b70*/  FMUL R50, R45, R50 ;  /* 0x000000322d327220 */ /* 0x000fe20000400000 */
[----:B------:R-:W-:Y:S01]  /*3b80*/  FFMA.FTZ R15, R15, 1.4426950216293334961, R22 ;  /* 0x3fb8aa3b0f0f7823 */ /* 0x000fe20000010016 */
[----:B------:R-:W-:Y:S01]  /*3b90*/  FMUL R43, R46, R43 ;  /* 0x0000002b2e2b7220 */ /* 0x000fe20000400000 */
[----:B------:R-:W-:Y:S01]  /*3ba0*/  LOP3.LUT R22, R2, 0x7f, RZ, 0xc0, !PT ;  /* 0x0000007f02167812 */ /* 0x000fe200078ec0ff */
[C---:B------:R-:W-:Y:S01]  /*3bb0*/  FMUL R50, R45.reuse, R50 ;  /* 0x000000322d327220 */ /* 0x040fe20000400000 */
[----:B------:R-:W-:Y:S01]  /*3bc0*/  FADD R4, R4, R15 ;  /* 0x0000000f04047221 */ /* 0x000fe20000000000 */
[----:B------:R-:W-:Y:S01]  /*3bd0*/  FFMA.FTZ R46, R46, 1.4426950216293334961, R43 ;  /* 0x3fb8aa3b2e2e7823 */ /* 0x000fe2000001002b */
[----:B------:R-:W-:Y:S01]  /*3be0*/  @P1 MOV R8, 0x7f800000 ;  /* 0x7f80000000081802 */ /* 0x000fe20000000f00 */
[----:B------:R-:W-:Y:S01]  /*3bf0*/  @P0 FFMA.FTZ R4, R12, R9, +INF ;  /* 0x7f8000000c040423 */ /* 0x000fe20000010009 */
[----:B------:R-:W-:Y:S01]  /*3c00*/  FFMA.FTZ R45, R45, 1.4426950216293334961, R50 ;  /* 0x3fb8aa3b2d2d7823 */ /* 0x000fe20000010032 */
[----:B------:R-:W-:Y:S01]  /*3c10*/  @P5 MOV R9, 0x7f800000 ;  /* 0x7f80000000095802 */ /* 0x000fe20000000f00 */
[----:B------:R-:W-:Y:S01]  /*3c20*/  FADD R5, R5, R46 ;  /* 0x0000002e05057221 */ /* 0x000fe20000000000 */
[----:B------:R-:W-:Y:S01]  /*3c30*/  LEA R22, R22, UR16, 0x4 ;  /* 0x0000001016167c11 */ /* 0x000fe2000f8e20ff */
[----:B------:R-:W-:Y:S01]  /*3c40*/  FADD R6, R6, R45 ;  /* 0x0000002d06067221 */ /* 0x000fe20000000000 */
[C---:B------:R-:W-:Y:S01]  /*3c50*/  @P1 FFMA.FTZ R5, R13.reuse, R8, +INF ;  /* 0x7f8000000d051423 */ /* 0x040fe20000010008 */
[----:B------:R-:W-:Y:S01]  /*3c60*/  FSETP.NEU.AND P3, PT, R12, RZ, PT ;  /* 0x000000ff0c00720b */ /* 0x000fe20003f6d000 */
[C---:B------:R-:W-:Y:S01]  /*3c70*/  @P5 FFMA.FTZ R6, R14.reuse, R9, +INF ;  /* 0x7f8000000e065423 */ /* 0x040fe20000010009 */
[----:B------:R-:W-:Y:S01]  /*3c80*/  FSETP.NEU.AND P2, PT, R13, RZ, PT ;  /* 0x000000ff0d00720b */ /* 0x000fe20003f4d000 */
[----:B------:R-:W-:Y:S01]  /*3c90*/  @!P6 FMUL R17, R17, 16777216 ;  /* 0x4b8000001111e820 */ /* 0x000fe20000400000 */
[----:B------:R-:W-:Y:S01]  /*3ca0*/  FSETP.NEU.AND P1, PT, R14, RZ, PT ;  /* 0x000000ff0e00720b */ /* 0x000fe20003f2d000 */
[----:B------:R-:W-:Y:S01]  /*3cb0*/  BAR.SYNC.DEFER_BLOCKING 0x0 ;  /* 0x0000000000007b1d */ /* 0x000fe20000010000 */
[----:B------:R-:W-:Y:S01]  /*3cc0*/  @!P6 FMUL R18, R18, 16777216 ;  /* 0x4b8000001212e820 */ /* 0x000fe20000400000 */
[C---:B------:R-:W-:Y:S01]  /*3cd0*/  FMUL R32, R44.reuse, R39 ;  /* 0x000000272c207220 */ /* 0x040fe20000400000 */
[C---:B------:R-:W-:Y:S01]  /*3ce0*/  FMUL R42, R44.reuse, R41 ;  /* 0x000000292c2a7220 */ /* 0x040fe20000400000 */
[C---:B------:R-:W-:Y:S01]  /*3cf0*/  FMUL R29, R44.reuse, R85 ;  /* 0x000000552c1d7220 */ /* 0x040fe20000400000 */
[C---:B------:R-:W-:Y:S01]  /*3d00*/  FMUL R39, R44.reuse, R81 ;  /* 0x000000512c277220 */ /* 0x040fe20000400000 */
[----:B------:R-:W-:Y:S01]  /*3d10*/  FMUL R41, R44, R77 ;  /* 0x0000004d2c297220 */ /* 0x000fe20000400000 */
[C---:B------:R-:W-:Y:S01]  /*3d20*/  FMUL R17, R106.reuse, R17 ;  /* 0x000000116a117220 */ /* 0x040fe20000400000 */
[----:B------:R-:W-:Y:S01]  /*3d30*/  FMUL R18, R106, R18 ;  /* 0x000000126a127220 */ /* 0x000fe20000400000 */
[----:B------:R-:W-:Y:S01]  /*3d40*/  FMUL R44, R44, R51 ;  /* 0x000000332c2c7220 */ /* 0x000fe20000400000 */
[----:B------:R-:W-:Y:S01]  /*3d50*/  FADD R47, R47, -1 ;  /* 0xbf8000002f2f7421 */ /* 0x000fe20000000000 */
[----:B------:R-:W-:Y:S01]  /*3d60*/  F2FP.F16.F32.PACK_AB R9, R37, R40 ;  /* 0x000000282509723e */ /* 0x000fe200000000ff */
[----:B------:R-:W-:Y:S01]  /*3d70*/  @!P6 FMUL R19, R19, 16777216 ;  /* 0x4b8000001313e820 */ /* 0x000fe20000400000 */
[----:B------:R-:W-:Y:S01]  /*3d80*/  F2FP.F16.F32.PACK_AB R10, R33, R36 ;  /* 0x00000024210a723e */ /* 0x000fe200000000ff */
[----:B------:R-:W-:Y:S01]  /*3d90*/  FFMA.FTZ R52, R47, R52, -0.16845393180847167969 ;  /* 0xbe2c7f302f347423 */ /* 0x000fe20000010034 */
[----:B------:R-:W-:Y:S01]  /*3da0*/  F2FP.F16.F32.PACK_AB R8, R41, R44 ;  /* 0x0000002c2908723e */ /* 0x000fe200000000ff */
[----:B------:R-:W-:Y:S01]  /*3db0*/  @!P6 FMUL R20, R20, 16777216 ;  /* 0x4b8000001414e820 */ /* 0x000fe20000400000 */
[----:B------:R-:W-:Y:S01]  /*3dc0*/  F2FP.F16.F32.PACK_AB R11, R17, R18 ;  /* 0x00000012110b723e */ /* 0x000fe200000000ff */
[C---:B------:R-:W-:Y:S01]  /*3dd0*/  FFMA.FTZ R52, R47.reuse, R52, 0.1716887056827545166 ;  /* 0x3e2fcf2a2f347423 */ /* 0x040fe20000010034 */
[----:B------:R-:W-:Y:S01]  /*3de0*/  ISETP.GE.U32.AND P4, PT, R16, 0x7f800000, PT ;  /* 0x7f8000001000780c */ /* 0x000fe20003f86070 */
[C---:B------:R-:W-:Y:S01]  /*3df0*/  FMUL R19, R106.reuse, R19 ;  /* 0x000000136a137220 */ /* 0x040fe20000400000 */
[----:B------:R-:W-:Y:S01]  /*3e00*/  FMUL R20, R106, R20 ;  /* 0x000000146a147220 */ /* 0x000fe20000400000 */
[----:B------:R-:W-:Y:S01]  /*3e10*/  FFMA.FTZ R52, R47, R52, -0.17900948226451873779 ;  /* 0xbe374e432f347423 */ /* 0x000fe20000010034 */
[----:B------:R-:W-:Y:S01]  /*3e20*/  FSETP.NEU.AND P0, PT, R16, RZ, PT ;  /* 0x000000ff1000720b */ /* 0x000fe20003f0d000 */
[----:B------:R-:W0:Y:S01]  /*3e30*/  LDS.128 R12, [R22] ;  /* 0x00000000160c7984 */ /* 0x000e220000000c00 */
[----:B------:R-:W-:Y:S01]  /*3e40*/  F2FP.F16.F32.PACK_AB R17, R35, R38 ;  /* 0x000000262311723e */ /* 0x000fe200000000ff */
[----:B------:R-:W-:Y:S01]  /*3e50*/  FFMA.FTZ R52, R47, R52, 0.20512372255325317383 ;  /* 0x3e520bf42f347423 */ /* 0x000fe20000010034 */
[----:B------:R-:W-:Y:S01]  /*3e60*/  F2FP.F16.F32.PACK_AB R18, R31, R34 ;  /* 0x000000221f12723e */ /* 0x000fe200000000ff */
[----:B------:R-:W-:Y:S01]  /*3e70*/  BAR.SYNC.DEFER_BLOCKING 0x0 ;  /* 0x0000000000007b1d */ /* 0x000fe20000010000 */
[----:B------:R-:W-:Y:S01]  /*3e80*/  F2FP.F16.F32.PACK_AB R19, R19, R20 ;  /* 0x000000141313723e */ /* 0x000fe200000000ff */
[----:B------:R-:W-:Y:S01]  /*3e90*/  FFMA.FTZ R52, R47, R52, -0.24046532809734344482 ;  /* 0xbe763c8b2f347423 */ /* 0x000fe20000010034 */
[----:B------:R-:W-:Y:S01]  /*3ea0*/  IMAD R33, R0, UR7, RZ ;  /* 0x0000000700217c24 */ /* 0x000fe2000f8e02ff */
[----:B------:R-:W-:Y:S01]  /*3eb0*/  @P4 MOV R41, 0x7f800000 ;  /* 0x7f80000000294802 */ /* 0x000fe20000000f00 */
[----:B------:R-:W-:Y:S01]  /*3ec0*/  @!P6 FMUL R21, R21, 16777216 ;  /* 0x4b8000001515e820 */ /* 0x000fe20000400000 */
[----:B------:R-:W-:Y:S01]  /*3ed0*/  FFMA.FTZ R52, R47, R52, 0.28857114911079406738 ;  /* 0x3e93bf992f347423 */ /* 0x000fe20000010034 */
[----:B------:R-:W-:Y:S01]  /*3ee0*/  @!P6 FMUL R26, R26, 16777216 ;  /* 0x4b8000001a1ae820 */ /* 0x000fe20000400000 */
[----:B------:R-:W-:Y:S01]  /*3ef0*/  SHF.L.U32 R31, R33, 0x1, RZ ;  /* 0x00000001211f7819 */ /* 0x000fe200000006ff */
[C---:B------:R-:W-:Y:S01]  /*3f00*/  FMUL R21, R106.reuse, R21 ;  /* 0x000000156a157220 */ /* 0x040fe20000400000 */
[----:B------:R-:W-:Y:S01]  /*3f10*/  FFMA.FTZ R52, R47, R52, -0.36067417263984680176 ;  /* 0xbeb8aa492f347423 */ /* 0x000fe20000010034 */
[----:B------:R-:W-:Y:S01]  /*3f20*/  FMUL R26, R106, R26 ;  /* 0x0000001a6a1a7220 */ /* 0x000fe20000400000 */
[----:B------:R-:W-:Y:S01]  /*3f30*/  UIMAD.WIDE UR6, UR6, 0x2, URZ ;  /* 0x00000002060678a5 */ /* 0x000fe2000f8e023f */
[----:B------:R-:W-:Y:S01]  /*3f40*/  F2FP.F16.F32.PACK_AB R40, R29, R32 ;  /* 0x000000201d28723e */ /* 0x000fe200000000ff */
[----:B------:R-:W-:Y:S01]  /*3f50*/  FFMA.FTZ R52, R47, R52, 0.48089820146560668945 ;  /* 0x3ef6384a2f347423 */ /* 0x000fe20000010034 */
[----:B------:R-:W-:Y:S01]  /*3f60*/  IMAD.HI R32, R33, 0x2, RZ ;  /* 0x0000000221207827 */ /* 0x000fe200078e02ff */
[----:B------:R-:W-:-:S03]  /*3f70*/  F2FP.F16.F32.PACK_AB R43, R21, R26 ;  /* 0x0000001a152b723e */ /* 0x000fc600000000ff */
[----:B------:R-:W-:Y:S01]  /*3f80*/  FFMA.FTZ R52, R47, R52, -0.72134751081466674805 ;  /* 0xbf38aa3b2f347423 */ /* 0x000fe20000010034 */
[C---:B------:R-:W-:Y:S01]  /*3f90*/  IMAD R35, R71.reuse, 0x6, RZ ;  /* 0x0000000647237824 */ /* 0x040fe200078e02ff */
[C---:B------:R-:W-:Y:S01]  /*3fa0*/  SHF.L.U32 R67, R71.reuse, 0x4, RZ ;  /* 0x0000000447437819 */ /* 0x040fe200000006ff */
[----:B------:R-:W-:Y:S02]  /*3fb0*/  IMAD R29, R71, 0x3, RZ ;  /* 0x00000003471d7824 */ /* 0x000fe400078e02ff */
[----:B------:R-:W-:Y:S01]  /*3fc0*/  FMUL R52, R47, R52 ;  /* 0x000000342f347220 */ /* 0x000fe20000400000 */
[C---:B------:R-:W-:Y:S01]  /*3fd0*/  IMAD R59, R71.reuse, 0xc, RZ ;  /* 0x0000000c473b7824 */ /* 0x040fe200078e02ff */
[----:B------:R-:W-:Y:S01]  /*3fe0*/  STSM.16.M88.4 [R23], R8 ;  /* 0x0000000817007844 */ /* 0x000fe20000000200 */
[----:B------:R-:W-:Y:S02]  /*3ff0*/  IMAD R51, R71, 0xa, RZ ;  /* 0x0000000a47337824 */ /* 0x000fe400078e02ff */
[----:B------:R-:W-:Y:S01]  /*4000*/  FMUL R52, R47, R52 ;  /* 0x000000342f347220 */ /* 0x000fe20000400000 */
[C---:B------:R-:W-:Y:S01]  /*4010*/  IMAD R33, R71.reuse, 0x5, RZ ;  /* 0x0000000547217824 */ /* 0x040fe200078e02ff */
[----:B------:R-:W-:Y:S01]  /*4020*/  BAR.SYNC.DEFER_BLOCKING 0x0 ;  /* 0x0000000000007b1d */ /* 0x000fe20000010000 */
[----:B------:R-:W-:-:S02]  /*4030*/  IMAD R37, R71, 0x7, RZ ;  /* 0x0000000747257824 */ /* 0x000fc400078e02ff */
[----:B------:R-:W-:Y:S01]  /*4040*/  FFMA.FTZ R47, R47, 1.4426950216293334961, R52 ;  /* 0x3fb8aa3b2f2f7823 */ /* 0x000fe20000010034 */
[C---:B------:R-:W-:Y:S01]  /*4050*/  IMAD R105, R71.reuse, 0x16, RZ ;  /* 0x0000001647697824 */ /* 0x040fe200078e02ff */
[----:B------:R-:W-:Y:S01]  /*4060*/  FSEL R4, R4, -INF , P3 ;  /* 0xff80000004047808 */ /* 0x000fe20001800000 */
[----:B------:R-:W-:Y:S02]  /*4070*/  IMAD R57, R71, 0xb, RZ ;  /* 0x0000000b47397824 */ /* 0x000fe400078e02ff */
[----:B------:R-:W-:Y:S01]  /*4080*/  FADD R24, R24, R47 ;  /* 0x0000002f18187221 */ /* 0x000fe20000000000 */
[----:B------:R-:W-:Y:S01]  /*4090*/  @P4 FFMA.FTZ R24, R16, R41, +INF ;  /* 0x7f80000010184423 */ /* 0x000fe20000010029 */
[----:B------:R-:W-:Y:S01]  /*40a0*/  F2FP.F16.F32.PACK_AB R16, R39, R42 ;  /* 0x0000002a2710723e */ /* 0x000fe200000000ff */
[----:B------:R-:W1:Y:S01]  /*40b0*/  LDC.64 R46, c[0x0][0x228] ;  /* 0x00008a00ff2e7b82 */ /* 0x000e620000000a00 */
[----:B------:R-:W-:Y:S01]  /*40c0*/  F2FP.F16.F32.PACK_AB R41, R27, R30 ;  /* 0x0000001e1b29723e */ /* 0x000fe200000000ff */
[C---:B------:R-:W-:Y:S01]  /*40d0*/  IMAD R61, R71.reuse, 0xd, RZ ;  /* 0x0000000d473d7824 */ /* 0x040fe200078e02ff */
[C---:B------:R-:W-:Y:S01]  /*40e0*/  SHF.L.U32 R27, R71.reuse, 0x1, RZ ;  /* 0x00000001471b7819 */ /* 0x040fe200000006ff */
[----:B------:R-:W-:Y:S01]  /*40f0*/  IMAD R65, R71, 0xf, RZ ;  /* 0x0000000f47417824 */ /* 0x000fe200078e02ff */
[----:B------:R-:W-:Y:S01]  /*4100*/  F2FP.F16.F32.PACK_AB R42, R25, R28 ;  /* 0x0000001c192a723e */ /* 0x000fe200000000ff */
[C---:B------:R-:W-:Y:S01]  /*4110*/  IMAD R111, R71.reuse, 0x22, RZ ;  /* 0x00000022476f7824 */ /* 0x040fe200078e02ff */
[C---:B------:R-:W-:Y:S01]  /*4120*/  SHF.L.U32 R39, R71.reuse, 0x3, RZ ;  /* 0x0000000347277819 */ /* 0x040fe200000006ff */
[C---:B------:R-:W-:Y:S01]  /*4130*/  IMAD R113, R71.reuse, 0x24, RZ ;  /* 0x0000002447717824 */ /* 0x040fe200078e02ff */
[----:B0-----:R-:W-:Y:S01]  /*4140*/  PRMT R54, R14, 0x7632, R54 ;  /* 0x000076320e367816 */ /* 0x001fe20000000036 */
[----:B------:R-:W-:Y:S01]  /*4150*/  IMAD R115, R71, 0x26, RZ ;  /* 0x0000002647737824 */ /* 0x000fe200078e02ff */
[----:B------:R-:W-:Y:S01]  /*4160*/  FSEL R5, R5, -INF , P2 ;  /* 0xff80000005057808 */ /* 0x000fe20001000000 */
[C---:B------:R-:W-:Y:S01]  /*4170*/  IMAD R69, R71.reuse, 0x11, RZ ;  /* 0x0000001147457824 */ /* 0x040fe200078e02ff */
[----:B------:R-:W-:Y:S01]  /*4180*/  FSEL R6, R6, -INF , P1 ;  /* 0xff80000006067808 */ /* 0x000fe20000800000 */
[C---:B------:R-:W-:Y:S01]  /*4190*/  IMAD R99, R71.reuse, 0x13, RZ ;  /* 0x0000001347637824 */ /* 0x040fe200078e02ff */
[----:B------:R-:W0:Y:S01]  /*41a0*/  LDS.128 R8, [R22] ;  /* 0x0000000016087984 */ /* 0x000e220000000c00 */
[C---:B------:R-:W-:Y:S01]  /*41b0*/  IMAD R117, R71.reuse, 0x28, RZ ;  /* 0x0000002847757824 */ /* 0x040fe200078e02ff */
[----:B------:R-:W-:Y:S01]  /*41c0*/  FSEL R24, R24, -INF , P0 ;  /* 0xff80000018187808 */ /* 0x000fe20000000000 */
[C---:B------:R-:W-:Y:S01]  /*41d0*/  IMAD R103, R71.reuse, 0x15, RZ ;  /* 0x0000001547677824 */ /* 0x040fe200078e02ff */
[----:B------:R-:W-:Y:S01]  /*41e0*/  BAR.SYNC.DEFER_BLOCKING 0x0 ;  /* 0x0000000000007b1d */ /* 0x000fe20000010000 */
[C---:B------:R-:W-:Y:S01]  /*41f0*/  IMAD R119, R71.reuse, 0x2a, RZ ;  /* 0x0000002a47777824 */ /* 0x040fe200078e02ff */
[----:B------:R-:W-:Y:S01]  /*4200*/  SHF.L.U32 R2, R2, 0x1, RZ ;  /* 0x0000000102027819 */ /* 0x000fe200000006ff */
[----:B------:R-:W-:-:S02]  /*4210*/  IMAD R121, R71, 0x2c, RZ ;  /* 0x0000002c47797824 */ /* 0x000fc400078e02ff */
[----:B------:R-:W-:Y:S01]  /*4220*/  FFMA R4, R4, 0.69314718246459960938, R7 ;  /* 0x3f31721804047823 */ /* 0x000fe20000000007 */
[----:B-1----:R-:W-:Y:S01]  /*4230*/  IADD3 R20, P4, P5, R31, UR4, R46 ;  /* 0x000000041f147c10 */ /* 0x002fe2000fd9e02e */
[C---:B------:R-:W-:Y:S01]  /*4240*/  IMAD R107, R71.reuse, 0x17, RZ ;  /* 0x00000017476b7824 */ /* 0x040fe200078e02ff */
[C---:B------:R-:W-:Y:S01]  /*4250*/  SHF.L.U32 R31, R71.reuse, 0x2, RZ ;  /* 0x00000002471f7819 */ /* 0x040fe200000006ff */
[C---:B------:R-:W-:Y:S01]  /*4260*/  IMAD R123, R71.reuse, 0x2e, RZ ;  /* 0x0000002e477b7824 */ /* 0x040fe200078e02ff */
[----:B------:R-:W-:Y:S01]  /*4270*/  IADD3.X R21, R32, UR7, R47, P4, P5 ;  /* 0x0000000720157c10 */ /* 0x000fe2000a7ea42f */
[----:B------:R-:W-:Y:S01]  /*4280*/  IMAD R47, R71, 0x1a, RZ ;  /* 0x0000001a472f7824 */ /* 0x000fe200078e02ff */
[-C--:B------:R-:W-:Y:S01]  /*4290*/  IADD3 R72, P5, R27, R20.reuse, RZ ;  /* 0x000000141b487210 */ /* 0x080fe20007fbe0ff */
[----:B------:R-:W-:Y:S01]  /*42a0*/  IMAD R125, R71, 0x30, RZ ;  /* 0x00000030477d7824 */ /* 0x000fe200078e02ff */
[-C--:B------:R-:W-:Y:S01]  /*42b0*/  IADD3 R76, P4, R35, R20.reuse, RZ ;  /* 0x00000014234c7210 */ /* 0x080fe20007f9e0ff */
[C---:B------:R-:W-:Y:S01]  /*42c0*/  IMAD R53, R71.reuse, 0x19, RZ ;  /* 0x0000001947357824 */ /* 0x040fe200078e02ff */
[CC--:B------:R-:W-:Y:S01]  /*42d0*/  LEA.HI.X.SX32 R73, R71.reuse, R21.reuse, 0x1, P5 ;  /* 0x0000001547497211 */ /* 0x0c0fe200028f0eff */
[C---:B------:R-:W-:Y:S01]  /*42e0*/  IMAD R52, R71.reuse, 0x32, RZ ;  /* 0x0000003247347824 */ /* 0x040fe200078e02ff */
[CC--:B------:R-:W-:Y:S01]  /*42f0*/  LEA R74, P6, R71.reuse, R20.reuse, 0x2 ;  /* 0x00000014474a7211 */ /* 0x0c0fe200078c10ff */
[C---:B------:R-:W-:Y:S01]  /*4300*/  IMAD R46, R71.reuse, 0x34, RZ ;  /* 0x00000034472e7824 */ /* 0x040fe200078e02ff */
[CC--:B------:R-:W-:Y:S01]  /*4310*/  LEA R78, P5, R71.reuse, R20.reuse, 0x3 ;  /* 0x00000014474e7211 */ /* 0x0c0fe200078a18ff */
[----:B------:R-:W-:Y:S01]  /*4320*/  IMAD R45, R71, 0x1b, RZ ;  /* 0x0000001b472d7824 */ /* 0x000fe200078e02ff */
[-C--:B------:R-:W-:Y:S01]  /*4330*/  LEA.HI.X.SX32 R77, R29, R21.reuse, 0x1, P4 ;  /* 0x000000151d4d7211 */ /* 0x080fe200020f0eff */
[----:B------:R-:W-:Y:S01]  /*4340*/  IMAD R44, R71, 0x36, RZ ;  /* 0x00000036472c7824 */ /* 0x000fe200078e02ff */
[-C--:B------:R-:W-:Y:S01]  /*4350*/  LEA.HI.X.SX32 R75, R27, R21.reuse, 0x1, P6 ;  /* 0x000000151b4b7211 */ /* 0x080fe200030f0eff */
[----:B------:R-:W-:Y:S01]  /*4360*/  STSM.16.M88.4 [R23], R16 ;  /* 0x0000001017007844 */ /* 0x000fe20000000200 */
[-C--:B------:R-:W-:Y:S01]  /*4370*/  IADD3 R82, P4, R59, R20.reuse, RZ ;  /* 0x000000143b527210 */ /* 0x080fe20007f9e0ff */
[----:B------:R-:W-:Y:S01]  /*4380*/  IMAD R95, R71, 0x38, RZ ;  /* 0x00000038475f7824 */ /* 0x000fe200078e02ff */
[-C--:B------:R-:W-:Y:S01]  /*4390*/  LEA.HI.X.SX32 R79, R31, R21.reuse, 0x1, P5 ;  /* 0x000000151f4f7211 */ /* 0x080fe200028f0eff */
[----:B------:R-:W-:Y:S01]  /*43a0*/  BAR.SYNC.DEFER_BLOCKING 0x0 ;  /* 0x0000000000007b1d */ /* 0x000fe20000010000 */
        /* <DEDUP_REMOVED lines=8> */
[-C--:B------:R-:W-:Y:S01]  /*4430*/  LEA.HI.X.SX32 R29, R37, R21.reuse, 0x1, P5 ;  /* 0x00000015251d7211 */ /* 0x080fe200028f0eff */
[C---:B------:R-:W-:Y:S01]  /*4440*/  IMAD R89, R71.reuse, 0x3e, RZ ;  /* 0x0000003e47597824 */ /* 0x040fe200078e02ff */
[-C--:B------:R-:W-:Y:S01]  /*4450*/  LEA R26, P6, R71, R20.reuse, 0x4 ;  /* 0x00000014471a7211 */ /* 0x080fe200078c20ff */
[----:B------:R-:W-:Y:S01]  /*4460*/  FFMA R5, R5, 0.69314718246459960938, R48 ;  /* 0x3f31721805057823 */ /* 0x000fe20000000030 */
[----:B------:R-:W-:Y:S01]  /*4470*/  FFMA R6, R6, 0.69314718246459960938, R49 ;  /* 0x3f31721806067823 */ /* 0x000fe20000000031 */
[----:B------:R-:W-:Y:S01]  /*4480*/  LOP3.LUT R2, R2, 0xf8, RZ, 0xc0, !PT ;  /* 0x000000f802027812 */ /* 0x000fe200078ec0ff */
[----:B------:R-:W-:Y:S01]  /*4490*/  FFMA R7, R24, 0.69314718246459960938, R55 ;  /* 0x3f31721818077823 */ /* 0x000fe20000000037 */
[----:B------:R-:W-:Y:S01]  /*44a0*/  LEA.HI.X.SX32 R27, R39, R21, 0x1, P6 ;  /* 0x00000015271b7211 */ /* 0x000fe200030f0eff */
[----:B------:R-:W-:Y:S01]  /*44b0*/  ULDC UR4, c[0x0][0x27c] ;  /* 0x00009f0000047ab9 */ /* 0x000fe20000000800 */
[----:B------:R-:W-:Y:S01]  /*44c0*/  IADD3 R34, P6, R105, R20, RZ ;  /* 0x0000001469227210 */ /* 0x000fe20007fde0ff */
[----:B------:R-:W-:-:S03]  /*44d0*/  UIMAD UR5, UR5, UR4, URZ ;  /* 0x00000004050572a4 */ /* 0x000fc6000f8e023f */
[----:B------:R-:W-:Y:S01]  /*44e0*/  LEA.HI.X.SX32 R35, R57, R21, 0x1, P6 ;  /* 0x0000001539237211 */ /* 0x000fe200030f0eff */
[----:B------:R-:W-:Y:S01]  /*44f0*/  USHF.L.U32 UR6, UR5, 0x2, URZ ;  /* 0x0000000205067899 */ /* 0x000fe2000800063f */
[----:B------:R-:W1:Y:S01]  /*4500*/  LDS.128 R16, [R22] ;  /* 0x0000000016107984 */ /* 0x000e620000000c00 */
[----:B------:R-:W-:Y:S01]  /*4510*/  BAR.SYNC.DEFER_BLOCKING 0x0 ;  /* 0x0000000000007b1d */ /* 0x000fe20000010000 */
[----:B------:R-:W-:Y:S01]  /*4520*/  IADD3 R32, P6, R87, R20, RZ ;  /* 0x0000001457207210 */ /* 0x000fe20007fde0ff */
[----:B------:R-:W-:-:S03]  /*4530*/  UIMAD.WIDE UR4, UR5, 0x4, URZ ;  /* 0x00000004050478a5 */ /* 0x000fc6000f8e023f */
[----:B------:R-:W-:Y:S02]  /*4540*/  LEA.HI.X.SX32 R33, R63, R21, 0x1, P6 ;  /* 0x000000153f217211 */ /* 0x000fe400030f0eff */
[----:B------:R-:W-:-:S04]  /*4550*/  IADD3 R68, P6, R111, R20, RZ ;  /* 0x000000146f447210 */ /* 0x000fc80007fde0ff */
[-C--:B------:R-:W-:Y:S02]  /*4560*/  LEA.HI.X.SX32 R69, R69, R21.reuse, 0x1, P6 ;  /* 0x0000001545457211 */ /* 0x080fe400030f0eff */
[-C--:B------:R-:W-:Y:S01]  /*4570*/  IADD3 R64, P6, R117, R20.reuse, RZ ;  /* 0x0000001475407210 */ /* 0x080fe20007fde0ff */
[----:B------:R2:W-:Y:S01]  /*4580*/  STSM.16.M88.4 [R23], R40 ;  /* 0x0000002817007844 */ /* 0x0005e20000000200 */
[----:B------:R-:W-:Y:S01]  /*4590*/  BAR.SYNC.DEFER_BLOCKING 0x0 ;  /* 0x0000000000007b1d */ /* 0x000fe20000010000 */
[----:B--2---:R-:W-:Y:S01]  /*45a0*/  IMAD R41, R71, 0x9, RZ ;  /* 0x0000000947297824 */ /* 0x004fe200078e02ff */
[-C--:B------:R-:W-:Y:S01]  /*45b0*/  IADD3 R42, P4, R97, R20.reuse, RZ ;  /* 0x00000014612a7210 */ /* 0x080fe20007f9e0ff */
[----:B------:R-:W-:Y:S01]  /*45c0*/  IMAD R23, R71, 0x1e, RZ ;  /* 0x0000001e47177824 */ /* 0x000fe200078e02ff */
[----:B------:R-:W-:Y:S02]  /*45d0*/  IADD3 R40, P5, R101, R20, RZ ;  /* 0x0000001465287210 */ /* 0x000fe40007fbe0ff */
[----:B------:R-:W-:-:S02]  /*45e0*/  LEA.HI.X.SX32 R43, R41, R21, 0x1, P4 ;  /* 0x00000015292b7211 */ /* 0x000fc400020f0eff */
[-C--:B------:R-:W-:Y:S02]  /*45f0*/  LEA.HI.X.SX32 R41, R51, R21.reuse, 0x1, P5 ;  /* 0x0000001533297211 */ /* 0x080fe400028f0eff */
[-C--:B------:R-:W-:Y:S02]  /*4600*/  IADD3 R38, P4, R109, R20.reuse, RZ ;  /* 0x000000146d267210 */ /* 0x080fe40007f9e0ff */
[-C--:B------:R-:W-:Y:S01]  /*4610*/  IADD3 R36, P5, R47, R20.reuse, RZ ;  /* 0x000000142f247210 */ /* 0x080fe20007fbe0ff */
[----:B------:R2:W-:Y:S01]  /*4620*/  STG.E.U16 desc[UR18][R20.64], R12 ;  /* 0x0000000c14007986 */ /* 0x0005e2000c101512 */
[-C--:B------:R-:W-:Y:S02]  /*4630*/  LEA.HI.X.SX32 R39, R59, R21.reuse, 0x1, P4 ;  /* 0x000000153b277211 */ /* 0x080fe400020f0eff */
[----:B------:R-:W-:Y:S02]  /*4640*/  LEA.HI.X.SX32 R37, R61, R21, 0x1, P5 ;  /* 0x000000153d257211 */ /* 0x000fe400028f0eff */
[----:B------:R-:W-:-:S02]  /*4650*/  IADD3 R30, P4, R23, R20, RZ ;  /* 0x00000014171e7210 */ /* 0x000fc40007f9e0ff */
[-C--:B------:R-:W-:Y:S02]  /*4660*/  LEA R70, P5, R71, R20.reuse, 0x5 ;  /* 0x0000001447467211 */ /* 0x080fe400078a28ff */
[-C--:B------:R-:W-:Y:S02]  /*4670*/  LEA.HI.X.SX32 R31, R65, R21.reuse, 0x1, P4 ;  /* 0x00000015411f7211 */ /* 0x080fe400020f0eff */
[-C--:B------:R-:W-:Y:S02]  /*4680*/  LEA.HI.X.SX32 R71, R67, R21.reuse, 0x1, P5 ;  /* 0x0000001543477211 */ /* 0x080fe400028f0eff */
[-C--:B------:R-:W-:Y:S02]  /*4690*/  IADD3 R66, P4, R113, R20.reuse, RZ ;  /* 0x0000001471427210 */ /* 0x080fe40007f9e0ff */
[----:B------:R-:W-:Y:S02]  /*46a0*/  IADD3 R60, P5, R115, R20, RZ ;  /* 0x00000014733c7210 */ /* 0x000fe40007fbe0ff */
[----:B------:R-:W-:-:S02]  /*46b0*/  LEA.HI.X.SX32 R67, R97, R21, 0x1, P4 ;  /* 0x0000001561437211 */ /* 0x000fc400020f0eff */
[-C--:B------:R-:W-:Y:S02]  /*46c0*/  LEA.HI.X.SX32 R61, R99, R21.reuse, 0x1, P5 ;  /* 0x00000015633d7211 */ /* 0x080fe400028f0eff */
[-C--:B------:R-:W-:Y:S02]  /*46d0*/  IADD3 R62, P4, R119, R20.reuse, RZ ;  /* 0x00000014773e7210 */ /* 0x080fe40007f9e0ff */
[----:B------:R-:W-:Y:S02]  /*46e0*/  IADD3 R58, P5, R121, R20, RZ ;  /* 0x00000014793a7210 */ /* 0x000fe40007fbe0ff */
[-C--:B------:R-:W-:Y:S02]  /*46f0*/  LEA.HI.X.SX32 R65, R101, R21.reuse, 0x1, P6 ;  /* 0x0000001565417211 */ /* 0x080fe400030f0eff */
[-C--:B------:R-:W-:Y:S02]  /*4700*/  LEA.HI.X.SX32 R63, R103, R21.reuse, 0x1, P4 ;  /* 0x00000015673f7211 */ /* 0x080fe400020f0eff */
[----:B------:R-:W-:-:S02]  /*4710*/  LEA.HI.X.SX32 R59, R105, R21, 0x1, P5 ;  /* 0x00000015693b7211 */ /* 0x000fc400028f0eff */
[-C--:B------:R-:W-:Y:S02]  /*4720*/  IADD3 R50, P6, R123, R20.reuse, RZ ;  /* 0x000000147b327210 */ /* 0x080fe40007fde0ff */
        /* <DEDUP_REMOVED lines=17> */
[----:B------:R-:W3:Y:S01]  /*4840*/  LDS.128 R20, [R22] ;  /* 0x0000000016147984 */ /* 0x000ee20000000c00 */
[----:B--2---:R-:W-:Y:S02]  /*4850*/  PRMT R12, R12, 0x7632, R12 ;  /* 0x000076320c0c7816 */ /* 0x004fe4000000000c */
[----:B------:R-:W-:-:S03]  /*4860*/  PRMT R25, R13, 0x7632, R25 ;  /* 0x000076320d197816 */ /* 0x000fc60000000019 */
[----:B------:R2:W-:Y:S04]  /*4870*/  STG.E.U16 desc[UR18][R72.64], R12 ;  /* 0x0000000c48007986 */ /* 0x0005e8000c101512 */
[----:B------:R4:W-:Y:S04]  /*4880*/  STG.E.U16 desc[UR18][R74.64], R13 ;  /* 0x0000000d4a007986 */ /* 0x0009e8000c101512 */
[----:B------:R1:W-:Y:S01]  /*4890*/  STG.E.U16 desc[UR18][R76.64], R25 ;  /* 0x000000194c007986 */ /* 0x0003e2000c101512 */
[----:B--2---:R-:W-:-:S03]  /*48a0*/  PRMT R73, R15, 0x7632, R73 ;  /* 0x000076320f497816 */ /* 0x004fc60000000049 */
[----:B------:R2:W-:Y:S01]  /*48b0*/  STG.E.U16 desc[UR18][R78.64], R14 ;  /* 0x0000000e4e007986 */ /* 0x0005e2000c101512 */
[----:B0-----:R-:W-:Y:S02]  /*48c0*/  PRMT R12, R9, 0x7632, R12 ;  /* 0x00007632090c7816 */ /* 0x001fe4000000000c */
[----:B----4-:R-:W-:Y:S01]  /*48d0*/  PRMT R75, R8, 0x7632, R75 ;  /* 0x00007632084b7816 */ /* 0x010fe2000000004b */
[----:B------:R-:W-:Y:S01]  /*48e0*/  STG.E.U16 desc[UR18][R80.64], R54 ;  /* 0x0000003650007986 */ /* 0x000fe2000c101512 */
[----:B------:R-:W-:Y:S02]  /*48f0*/  PRMT R13, R10, 0x7632, R13 ;  /* 0x000076320a0d7816 */ /* 0x000fe4000000000d */
[----:B-1----:R-:W-:Y:S01]  /*4900*/  PRMT R25, R19, 0x7632, R25 ;  /* 0x0000763213197816 */ /* 0x002fe20000000019 */
[----:B------:R0:W-:Y:S04]  /*4910*/  STG.E.U16 desc[UR18][R82.64], R15 ;  /* 0x0000000f52007986 */ /* 0x0001e8000c101512 */
[----:B------:R-:W-:Y:S01]  /*4920*/  STG.E.U16 desc[UR18][R28.64], R73 ;  /* 0x000000491c007986 */ /* 0x000fe2000c101512 */
[----:B--2---:R-:W-:-:S03]  /*4930*/  PRMT R14, R16, 0x7632, R14 ;  /* 0x00007632100e7816 */ /* 0x004fc6000000000e */
[----:B------:R1:W-:Y:S04]  /*4940*/  STG.E.U16 desc[UR18][R26.64], R8 ;  /* 0x000000081a007986 */ /* 0x0003e8000c101512 */
[----:B------:R2:W-:Y:S01]  /*4950*/  STG.E.U16 desc[UR18][R42.64], R75 ;  /* 0x0000004b2a007986 */ /* 0x0005e2000c101512 */
[----:B0-----:R-:W-:-:S03]  /*4960*/  PRMT R15, R11, 0x7632, R15 ;  /* 0x000076320b0f7816 */ /* 0x001fc6000000000f */
[----:B------:R0:W-:Y:S04]  /*4970*/  STG.E.U16 desc[UR18][R40.64], R9 ;  /* 0x0000000928007986 */ /* 0x0001e8000c101512 */
[----:B------:R-:W-:Y:S01]  /*4980*/  STG.E.U16 desc[UR18][R34.64], R12 ;  /* 0x0000000c22007986 */ /* 0x000fe2000c101512 */
[----:B-1----:R-:W-:Y:S02]  /*4990*/  PRMT R8, R17, 0x7632, R8 ;  /* 0x0000763211087816 */ /* 0x002fe40000000008 */
[----:B---3--:R-:W-:Y:S01]  /*49a0*/  PRMT R26, R20, 0x7632, R26 ;  /* 0x00007632141a7816 */ /* 0x008fe2000000001a */
[----:B------:R-:W-:Y:S01]  /*49b0*/  STG.E.U16 desc[UR18][R38.64], R10 ;  /* 0x0000000a26007986 */ /* 0x000fe2000c101512 */
[----:B--2---:R-:W-:-:S03]  /*49c0*/  PRMT R42, R23, 0x7632, R42 ;  /* 0x00007632172a7816 */ /* 0x004fc6000000002a */
[----:B------:R-:W-:Y:S01]  /*49d0*/  STG.E.U16 desc[UR18][R36.64], R13 ;  /* 0x0000000d24007986 */ /* 0x000fe2000c101512 */
[----:B0-----:R-:W-:-:S03]  /*49e0*/  PRMT R9, R21, 0x7632, R9 ;  /* 0x0000763215097816 */ /* 0x001fc60000000009 */
[----:B------:R0:W-:Y:S04]  /*49f0*/  STG.E.U16 desc[UR18][R32.64], R11 ;  /* 0x0000000b20007986 */ /* 0x0001e8000c101512 */
[----:B------:R1:W-:Y:S04]  /*4a00*/  STG.E.U16 desc[UR18][R30.64], R15 ;  /* 0x0000000f1e007986 */ /* 0x0003e8000c101512 */
[----:B------:R-:W-:Y:S04]  /*4a10*/  STG.E.U16 desc[UR18][R70.64], R16 ;  /* 0x0000001046007986 */ /* 0x000fe8000c101512 */
[----:B------:R-:W-:Y:S01]  /*4a20*/  STG.E.U16 desc[UR18][R68.64], R14 ;  /* 0x0000000e44007986 */ /* 0x000fe2000c101512 */
[----:B0-----:R-:W0:Y:S01]  /*4a30*/  LDC.64 R10, c[0x0][0x230] ;  /* 0x00008c00ff0a7b82 */ /* 0x001e220000000a00 */
[----:B-1----:R-:W-:-:S02]  /*4a40*/  PRMT R31, R18, 0x7632, R31 ;  /* 0x00007632121f7816 */ /* 0x002fc4000000001f */
[----:B------:R-:W-:Y:S04]  /*4a50*/  STG.E.U16 desc[UR18][R66.64], R17 ;  /* 0x0000001142007986 */ /* 0x000fe8000c101512 */
[----:B------:R1:W-:Y:S04]  /*4a60*/  STG.E.U16 desc[UR18][R60.64], R8 ;  /* 0x000000083c007986 */ /* 0x0003e8000c101512 */
[----:B------:R-:W-:Y:S04]  /*4a70*/  STG.E.U16 desc[UR18][R64.64], R18 ;  /* 0x0000001240007986 */ /* 0x000fe8000c101512 */
[----:B------:R-:W-:Y:S04]  /*4a80*/  STG.E.U16 desc[UR18][R62.64], R31 ;  /* 0x0000001f3e007986 */ /* 0x000fe8000c101512 */
[----:B------:R-:W-:Y:S01]  /*4a90*/  STG.E.U16 desc[UR18][R58.64], R19 ;  /* 0x000000133a007986 */ /* 0x000fe2000c101512 */
[----:B-1----:R-:W-:-:S03]  /*4aa0*/  PRMT R8, R22, 0x7632, R8 ;  /* 0x0000763216087816 */ /* 0x002fc60000000008 */
[----:B------:R-:W-:Y:S04]  /*4ab0*/  STG.E.U16 desc[UR18][R50.64], R25 ;  /* 0x0000001932007986 */ /* 0x000fe8000c101512 */
[----:B------:R-:W-:Y:S04]  /*4ac0*/  STG.E.U16 desc[UR18][R56.64], R20 ;  /* 0x0000001438007986 */ /* 0x000fe8000c101512 */
[----:B------:R-:W-:Y:S04]  /*4ad0*/  STG.E.U16 desc[UR18][R52.64], R26 ;  /* 0x0000001a34007986 */ /* 0x000fe8000c101512 */
[----:B------:R-:W-:Y:S04]  /*4ae0*/  STG.E.U16 desc[UR18][R46.64], R21 ;  /* 0x000000152e007986 */ /* 0x000fe8000c101512 */
[----:B------:R1:W-:Y:S04]  /*4af0*/  STG.E.U16 desc[UR18][R44.64], R9 ;  /* 0x000000092c007986 */ /* 0x0003e8000c101512 */
[----:B------:R-:W-:Y:S04]  /*4b00*/  STG.E.U16 desc[UR18][R86.64], R22 ;  /* 0x0000001656007986 */ /* 0x000fe8000c101512 */
[----:B------:R-:W-:Y:S04]  /*4b10*/  STG.E.U16 desc[UR18][R88.64], R8 ;  /* 0x0000000858007986 */ /* 0x000fe8000c101512 */
[----:B------:R-:W-:Y:S01]  /*4b20*/  STG.E.U16 desc[UR18][R90.64], R23 ;  /* 0x000000175a007986 */ /* 0x000fe2000c101512 */
[C---:B-1----:R-:W-:Y:S01]  /*4b30*/  SHF.L.U32 R9, R0.reuse, 0x2, RZ ;  /* 0x0000000200097819 */ /* 0x042fe200000006ff */
[----:B------:R-:W-:-:S02]  /*4b40*/  IMAD.HI R0, R0, 0x4, RZ ;  /* 0x0000000400007827 */ /* 0x000fc400078e02ff */
[----:B------:R-:W-:Y:S01]  /*4b50*/  STG.E.U16 desc[UR18][R84.64], R42 ;  /* 0x0000002a54007986 */ /* 0x000fe2000c101512 */
[----:B------:R-:W-:Y:S06]  /*4b60*/  BAR.SYNC.DEFER_BLOCKING 0x0 ;  /* 0x0000000000007b1d */ /* 0x000fec0000010000 */
[----:B------:R0:W-:Y:S04]  /*4b70*/  STS.64 [R2+UR16], R4 ;  /* 0x0000000402007988 */ /* 0x0001e80008000a10 */
[----:B------:R-:W-:Y:S01]  /*4b80*/  STS.64 [R2+UR16+0x100], R6 ;  /* 0x0001000602007988 */ /* 0x000fe20008000a10 */
[----:B------:R-:W-:Y:S01]  /*4b90*/  BAR.SYNC.DEFER_BLOCKING 0x0 ;  /* 0x0000000000007b1d */ /* 0x000fe20000010000 */
[----:B0-----:R-:W-:-:S04]  /*4ba0*/  IADD3 R4, P0, P1, R9, UR6, R10 ;  /* 0x0000000609047c10 */ /* 0x001fc8000f91e00a */
[----:B------:R-:W-:Y:S01]  /*4bb0*/  IADD3.X R5, R0, UR5, R11, P0, P1 ;  /* 0x0000000500057c10 */ /* 0x000fe200087e240b */
[----:B------:R-:W0:Y:S04]  /*4bc0*/  LDS R3, [R3] ;  /* 0x0000000003037984 */ /* 0x000e280000000800 */
[----:B0-----:R-:W-:Y:S01]  /*4bd0*/  STG.E desc[UR18][R4.64], R3 ;  /* 0x0000000304007986 */ /* 0x001fe2000c101912 */
[----:B------:R-:W-:Y:S05]  /*4be0*/  EXIT ;  /* 0x000000000000794d */ /* 0x000fea0003800000 */
.L_x_2:
[----:B------:R-:W-:-:S00]  /*4bf0*/  BRA `(.L_x_2) ;  /* 0xfffffffc00fc7947 */ /* 0x000fc0000383ffff */
[----:B------:R-:W-:-:S00]  /*4c00*/  NOP ;  /* 0x0000000000007918 */ /* 0x000fc00000000000 */
[----:B------:R-:W-:-:S00]  /*4c10*/  NOP ;  /* 0x0000000000007918 */ /* 0x000fc00000000000 */
[----:B------:R-:W-:-:S00]  /*4c20*/  NOP ;  /* 0x0000000000007918 */ /* 0x000fc00000000000 */
[----:B------:R-:W-:-:S00]  /*4c30*/  NOP ;  /* 0x0000000000007918 */ /* 0x000fc00000000000 */
[----:B------:R-:W-:-:S00]  /*4c40*/  NOP ;  /* 0x0000000000007918 */ /* 0x000fc00000000000 */
[----:B------:R-:W-:-:S00]  /*4c50*/  NOP ;  /* 0x0000000000007918 */ /* 0x000fc00000000000 */
[----:B------:R-:W-:-:S00]  /*4c60*/  NOP ;  /* 0x0000000000007918 */ /* 0x000fc00000000000 */
[----:B------:R-:W-:-:S00]  /*4c70*/  NOP ;  /* 0x0000000000007918 */ /* 0x000fc00000000000 */
.L_x_3:


//--------------------- .nv.global.init           --------------------------
	.section	.nv.global.init,"aw",@progbits
.nv.global.init:
	.type		_$_str,@object
	.size		_$_str,(.L_0 - _$_str)
_$_str:
        /*0000*/ 	.byte	0x5f, 0x5f, 0x43, 0x55, 0x44, 0x41, 0x5f, 0x46, 0x54, 0x5a, 0x00
.L_0:


//--------------------- .nv.shared.attn_fwd       --------------------------
	.section	.nv.shared.attn_fwd,"aw",@nobits
	.sectionflags	@""
	.align	16
	.zero		1024


//--------------------- .nv.shared.reserved.0     --------------------------
	.section	.nv.shared.reserved.0,"aw",@nobits
	.weak		__nv_reservedSMEM_offset_0_alias
	.size		__nv_reservedSMEM_offset_0_alias, 0, 0
	.other		__nv_reservedSMEM_offset_0_alias,@"STO_CUDA_RESERVED_SHARED STV_DEFAULT"
__nv_reservedSMEM_offset_0_alias:
	.zero		0


//--------------------- .nv.constant0.attn_fwd    --------------------------
	.section	.nv.constant0.attn_fwd,"a",@progbits
	.sectionflags	@""
	.align	4
.nv.constant0.attn_fwd:
	.zero		664


//--------------------- SYMBOLS --------------------------

	.type		.nv.reservedSmem.offset0,@object
	.size		.nv.reservedSmem.offset0,0x4
